//
// Generated by NVIDIA NVVM Compiler
//
// Compiler Build ID: CL-36424714
// Cuda compilation tools, release 13.0, V13.0.88
// Based on NVVM 20.0.0
//

.version 9.0
.target sm_100
.address_size 64

	// .globl	_Z11computeDistiiiPiS_
// _ZZ11computeDistiiiPiS_E9rowVector has been demoted
// _ZZ11computeDistiiiPiS_E9colVector has been demoted
// _ZZ11computeDistiiiPiS_E4dist has been demoted
.extern .shared .align 16 .b8 SMem[];

.visible .entry _Z11computeDistiiiPiS_(
	.param .u32 _Z11computeDistiiiPiS__param_0,
	.param .u32 _Z11computeDistiiiPiS__param_1,
	.param .u32 _Z11computeDistiiiPiS__param_2,
	.param .u64 .ptr .align 1 _Z11computeDistiiiPiS__param_3,
	.param .u64 .ptr .align 1 _Z11computeDistiiiPiS__param_4
)
{
	.reg .pred 	%p<14>;
	.reg .b32 	%r<149>;
	.reg .b32 	%f<4>;
	.reg .b64 	%rd<12>;
	// demoted variable
	.shared .align 4 .b8 _ZZ11computeDistiiiPiS_E9rowVector[16384];
	// demoted variable
	.shared .align 4 .b8 _ZZ11computeDistiiiPiS_E9colVector[16384];
	// demoted variable
	.shared .align 4 .b8 _ZZ11computeDistiiiPiS_E4dist[4096];
	ld.param.u32 	%r41, [_Z11computeDistiiiPiS__param_0];
	ld.param.u32 	%r42, [_Z11computeDistiiiPiS__param_1];
	ld.param.u32 	%r43, [_Z11computeDistiiiPiS__param_2];
	ld.param.u64 	%rd3, [_Z11computeDistiiiPiS__param_3];
	cvta.to.global.u64 	%rd1, %rd3;
	mov.u32 	%r1, %tid.x;
	mov.u32 	%r2, %tid.y;
	setp.gt.u32 	%p2, %r2, 31;
	@%p2 bra 	$L__BB0_17;
	mov.u32 	%r44, %ctaid.x;
	shl.b32 	%r3, %r44, 5;
	shr.u32 	%r45, %r42, 31;
	add.s32 	%r46, %r42, %r45;
	shr.s32 	%r4, %r46, 1;
	mul.lo.s32 	%r5, %r4, %r41;
	cvt.rn.f32.s32 	%f1, %r43;
	mul.f32 	%f2, %f1, 0f3C000000;
	cvt.rpi.f32.f32 	%f3, %f2;
	cvt.rzi.s32.f32 	%r6, %f3;
	mov.u32 	%r7, %ntid.x;
	mov.u32 	%r8, %ntid.y;
	neg.s32 	%r9, %r4;
	shl.b32 	%r10, %r7, 2;
	mov.u32 	%r140, %r2;
$L__BB0_2:
	setp.gt.u32 	%p3, %r1, 31;
	@%p3 bra 	$L__BB0_16;
	mov.u32 	%r47, %ctaid.y;
	shl.b32 	%r48, %r47, 5;
	add.s32 	%r49, %r140, %r48;
	setp.lt.s32 	%p4, %r49, %r5;
	add.s32 	%r50, %r5, %r4;
	setp.ge.s32 	%p5, %r49, %r50;
	shl.b32 	%r51, %r140, 9;
	mov.u32 	%r52, _ZZ11computeDistiiiPiS_E9rowVector;
	add.s32 	%r12, %r52, %r51;
	setp.lt.s32 	%p6, %r49, %r4;
	or.pred  	%p1, %p4, %p5;
	selp.b32 	%r53, 0, %r9, %p6;
	add.s32 	%r54, %r49, %r53;
	mul.lo.s32 	%r13, %r54, %r42;
	shl.b32 	%r55, %r1, 2;
	add.s32 	%r14, %r12, %r55;
	mad.lo.s32 	%r15, %r49, %r43, %r1;
	mov.u32 	%r141, %r1;
$L__BB0_4:
	add.s32 	%r17, %r141, %r3;
	shl.b32 	%r56, %r140, 7;
	mov.u32 	%r57, _ZZ11computeDistiiiPiS_E4dist;
	add.s32 	%r58, %r57, %r56;
	shl.b32 	%r59, %r141, 2;
	add.s32 	%r18, %r58, %r59;
	mov.b32 	%r60, 0;
	st.shared.u32 	[%r18], %r60;
	bar.sync 	0;
	@%p1 bra 	$L__BB0_15;
	setp.lt.s32 	%p7, %r6, 1;
	@%p7 bra 	$L__BB0_14;
	mul.lo.s32 	%r19, %r17, %r43;
	mov.u32 	%r63, _ZZ11computeDistiiiPiS_E9colVector;
	add.s32 	%r20, %r63, %r59;
	mov.b32 	%r142, 0;
$L__BB0_7:
	shl.b32 	%r22, %r142, 7;
	add.s32 	%r143, %r15, %r22;
	mov.u32 	%r144, %r14;
	mov.u32 	%r145, %r1;
$L__BB0_8:
	mul.wide.s32 	%rd4, %r143, 4;
	add.s64 	%rd5, %rd1, %rd4;
	ld.global.u32 	%r64, [%rd5];
	st.shared.u32 	[%r144], %r64;
	add.s32 	%r145, %r145, %r7;
	add.s32 	%r144, %r144, %r10;
	add.s32 	%r143, %r143, %r7;
	setp.lt.u32 	%p8, %r145, 128;
	@%p8 bra 	$L__BB0_8;
	add.s32 	%r30, %r22, %r19;
	mov.u32 	%r146, %r2;
$L__BB0_10:
	add.s32 	%r65, %r30, %r146;
	mul.wide.s32 	%rd6, %r65, 4;
	add.s64 	%rd7, %rd1, %rd6;
	ld.global.u32 	%r66, [%rd7];
	shl.b32 	%r67, %r146, 7;
	add.s32 	%r68, %r20, %r67;
	st.shared.u32 	[%r68], %r66;
	add.s32 	%r146, %r146, %r8;
	setp.lt.u32 	%p9, %r146, 128;
	@%p9 bra 	$L__BB0_10;
	bar.sync 	0;
	ld.shared.u32 	%r147, [%r18];
	mov.b32 	%r148, 0;
$L__BB0_12:
	shl.b32 	%r70, %r148, 2;
	add.s32 	%r71, %r12, %r70;
	ld.shared.u32 	%r72, [%r71];
	shl.b32 	%r73, %r148, 7;
	add.s32 	%r74, %r20, %r73;
	ld.shared.u32 	%r75, [%r74];
	sub.s32 	%r76, %r72, %r75;
	mad.lo.s32 	%r77, %r76, %r76, %r147;
	ld.shared.u32 	%r78, [%r71+4];
	ld.shared.u32 	%r79, [%r74+128];
	sub.s32 	%r80, %r78, %r79;
	mad.lo.s32 	%r81, %r80, %r80, %r77;
	ld.shared.u32 	%r82, [%r71+8];
	ld.shared.u32 	%r83, [%r74+256];
	sub.s32 	%r84, %r82, %r83;
	mad.lo.s32 	%r85, %r84, %r84, %r81;
	ld.shared.u32 	%r86, [%r71+12];
	ld.shared.u32 	%r87, [%r74+384];
	sub.s32 	%r88, %r86, %r87;
	mad.lo.s32 	%r89, %r88, %r88, %r85;
	ld.shared.u32 	%r90, [%r71+16];
	ld.shared.u32 	%r91, [%r74+512];
	sub.s32 	%r92, %r90, %r91;
	mad.lo.s32 	%r93, %r92, %r92, %r89;
	ld.shared.u32 	%r94, [%r71+20];
	ld.shared.u32 	%r95, [%r74+640];
	sub.s32 	%r96, %r94, %r95;
	mad.lo.s32 	%r97, %r96, %r96, %r93;
	ld.shared.u32 	%r98, [%r71+24];
	ld.shared.u32 	%r99, [%r74+768];
	sub.s32 	%r100, %r98, %r99;
	mad.lo.s32 	%r101, %r100, %r100, %r97;
	ld.shared.u32 	%r102, [%r71+28];
	ld.shared.u32 	%r103, [%r74+896];
	sub.s32 	%r104, %r102, %r103;
	mad.lo.s32 	%r105, %r104, %r104, %r101;
	ld.shared.u32 	%r106, [%r71+32];
	ld.shared.u32 	%r107, [%r74+1024];
	sub.s32 	%r108, %r106, %r107;
	mad.lo.s32 	%r109, %r108, %r108, %r105;
	ld.shared.u32 	%r110, [%r71+36];
	ld.shared.u32 	%r111, [%r74+1152];
	sub.s32 	%r112, %r110, %r111;
	mad.lo.s32 	%r113, %r112, %r112, %r109;
	ld.shared.u32 	%r114, [%r71+40];
	ld.shared.u32 	%r115, [%r74+1280];
	sub.s32 	%r116, %r114, %r115;
	mad.lo.s32 	%r117, %r116, %r116, %r113;
	ld.shared.u32 	%r118, [%r71+44];
	ld.shared.u32 	%r119, [%r74+1408];
	sub.s32 	%r120, %r118, %r119;
	mad.lo.s32 	%r121, %r120, %r120, %r117;
	ld.shared.u32 	%r122, [%r71+48];
	ld.shared.u32 	%r123, [%r74+1536];
	sub.s32 	%r124, %r122, %r123;
	mad.lo.s32 	%r125, %r124, %r124, %r121;
	ld.shared.u32 	%r126, [%r71+52];
	ld.shared.u32 	%r127, [%r74+1664];
	sub.s32 	%r128, %r126, %r127;
	mad.lo.s32 	%r129, %r128, %r128, %r125;
	ld.shared.u32 	%r130, [%r71+56];
	ld.shared.u32 	%r131, [%r74+1792];
	sub.s32 	%r132, %r130, %r131;
	mad.lo.s32 	%r133, %r132, %r132, %r129;
	ld.shared.u32 	%r134, [%r71+60];
	ld.shared.u32 	%r135, [%r74+1920];
	sub.s32 	%r136, %r134, %r135;
	mad.lo.s32 	%r147, %r136, %r136, %r133;
	add.s32 	%r148, %r148, 16;
	setp.ne.s32 	%p10, %r148, 128;
	@%p10 bra 	$L__BB0_12;
	st.shared.u32 	[%r18], %r147;
	bar.sync 	0;
	add.s32 	%r142, %r142, 1;
	setp.ne.s32 	%p11, %r142, %r6;
	@%p11 bra 	$L__BB0_7;
$L__BB0_14:
	ld.param.u64 	%rd11, [_Z11computeDistiiiPiS__param_4];
	ld.shared.u32 	%r137, [%r18];
	add.s32 	%r139, %r13, %r17;
	cvta.to.global.u64 	%rd8, %rd11;
	mul.wide.s32 	%rd9, %r139, 4;
	add.s64 	%rd10, %rd8, %rd9;
	st.global.u32 	[%rd10], %r137;
$L__BB0_15:
	add.s32 	%r141, %r141, %r7;
	setp.lt.u32 	%p12, %r141, 32;
	@%p12 bra 	$L__BB0_4;
$L__BB0_16:
	add.s32 	%r140, %r140, %r8;
	setp.lt.u32 	%p13, %r140, 32;
	@%p13 bra 	$L__BB0_2;
$L__BB0_17:
	ret;

}
	// .globl	_Z3knniiiPiS_S_
.visible .entry _Z3knniiiPiS_S_(
	.param .u32 _Z3knniiiPiS_S__param_0,
	.param .u32 _Z3knniiiPiS_S__param_1,
	.param .u32 _Z3knniiiPiS_S__param_2,
	.param .u64 .ptr .align 1 _Z3knniiiPiS_S__param_3,
	.param .u64 .ptr .align 1 _Z3knniiiPiS_S__param_4,
	.param .u64 .ptr .align 1 _Z3knniiiPiS_S__param_5
)
{
	.reg .pred 	%p<59>;
	.reg .b32 	%r<207>;
	.reg .b64 	%rd<18>;

	ld.param.u32 	%r90, [_Z3knniiiPiS_S__param_0];
	ld.param.u32 	%r91, [_Z3knniiiPiS_S__param_1];
	ld.param.u32 	%r92, [_Z3knniiiPiS_S__param_2];
	ld.param.u64 	%rd5, [_Z3knniiiPiS_S__param_4];
	ld.param.u64 	%rd6, [_Z3knniiiPiS_S__param_5];
	cvta.to.global.u64 	%rd1, %rd6;
	bar.sync 	0;
	setp.lt.s32 	%p1, %r92, 1;
	@%p1 bra 	$L__BB1_81;
	mov.u32 	%r94, %ctaid.x;
	mov.u32 	%r1, %tid.x;
	min.s32 	%r2, %r91, 1024;
	shr.u32 	%r95, %r91, 1;
	mov.u32 	%r3, %ntid.x;
	mul.lo.s32 	%r4, %r92, %r94;
	shl.b32 	%r96, %r1, 2;
	mov.u32 	%r97, SMem;
	add.s32 	%r5, %r97, %r96;
	shl.b32 	%r6, %r2, 2;
	add.s32 	%r7, %r5, %r6;
	add.s32 	%r8, %r97, %r6;
	shl.b32 	%r9, %r3, 2;
	mad.lo.s32 	%r10, %r91, %r94, %r1;
	mad.lo.s32 	%r11, %r95, %r90, %r94;
	cvta.to.global.u64 	%rd2, %rd5;
	mov.b32 	%r183, 0;
	cvt.u64.u32 	%rd13, %r4;
$L__BB1_2:
	setp.lt.s32 	%p2, %r91, 1;
	mov.b32 	%r205, 10000000;
	@%p2 bra 	$L__BB1_80;
	and.b32  	%r13, %r183, 3;
	and.b32  	%r14, %r183, 2147483644;
	mov.b32 	%r205, 10000000;
	mov.b32 	%r184, 0;
	mov.u32 	%r204, %r205;
$L__BB1_4:
	setp.le.s32 	%p3, %r91, %r1;
	@%p3 bra 	$L__BB1_9;
	shl.b32 	%r101, %r1, 2;
	mov.u32 	%r102, SMem;
	add.s32 	%r190, %r102, %r101;
	add.s32 	%r189, %r10, %r184;
	add.s32 	%r188, %r1, %r184;
	sub.s32 	%r187, %r11, %r188;
	mov.u32 	%r191, %r1;
$L__BB1_6:
	setp.eq.s32 	%p4, %r187, 0;
	mov.b32 	%r192, 10000000;
	@%p4 bra 	$L__BB1_8;
	mul.wide.u32 	%rd7, %r189, 4;
	add.s64 	%rd8, %rd2, %rd7;
	ld.global.u32 	%r192, [%rd8];
$L__BB1_8:
	st.shared.u32 	[%r190], %r192;
	add.s32 	%r104, %r190, %r6;
	st.shared.u32 	[%r104], %r188;
	bar.sync 	0;
	add.s32 	%r191, %r191, %r3;
	add.s32 	%r190, %r190, %r9;
	add.s32 	%r189, %r189, %r3;
	add.s32 	%r188, %r188, %r3;
	sub.s32 	%r187, %r187, %r3;
	setp.lt.s32 	%p5, %r191, %r2;
	@%p5 bra 	$L__BB1_6;
$L__BB1_9:
	setp.eq.s32 	%p6, %r183, 0;
	@%p6 bra 	$L__BB1_34;
	setp.lt.u32 	%p7, %r183, 4;
	mov.b32 	%r194, 0;
	@%p7 bra 	$L__BB1_21;
	mov.b32 	%r193, 0;
$L__BB1_12:
	add.s32 	%r107, %r193, %r4;
	mul.wide.u32 	%rd9, %r107, 4;
	add.s64 	%rd3, %rd1, %rd9;
	ld.global.u32 	%r108, [%rd3];
	setp.lt.s32 	%p8, %r108, %r184;
	sub.s32 	%r35, %r108, %r184;
	setp.ge.s32 	%p9, %r35, %r2;
	or.pred  	%p10, %p8, %p9;
	@%p10 bra 	$L__BB1_14;
	shl.b32 	%r110, %r35, 2;
	mov.u32 	%r111, SMem;
	add.s32 	%r112, %r111, %r110;
	mov.b32 	%r113, 10000000;
	st.shared.u32 	[%r112], %r113;
$L__BB1_14:
	bar.sync 	0;
	ld.global.u32 	%r114, [%rd3+4];
	setp.lt.s32 	%p11, %r114, %r184;
	sub.s32 	%r36, %r114, %r184;
	setp.ge.s32 	%p12, %r36, %r2;
	or.pred  	%p13, %p11, %p12;
	@%p13 bra 	$L__BB1_16;
	shl.b32 	%r116, %r36, 2;
	mov.u32 	%r117, SMem;
	add.s32 	%r118, %r117, %r116;
	mov.b32 	%r119, 10000000;
	st.shared.u32 	[%r118], %r119;
$L__BB1_16:
	bar.sync 	0;
	ld.global.u32 	%r120, [%rd3+8];
	setp.lt.s32 	%p14, %r120, %r184;
	sub.s32 	%r37, %r120, %r184;
	setp.ge.s32 	%p15, %r37, %r2;
	or.pred  	%p16, %p14, %p15;
	@%p16 bra 	$L__BB1_18;
	shl.b32 	%r122, %r37, 2;
	mov.u32 	%r123, SMem;
	add.s32 	%r124, %r123, %r122;
	mov.b32 	%r125, 10000000;
	st.shared.u32 	[%r124], %r125;
$L__BB1_18:
	bar.sync 	0;
	ld.global.u32 	%r126, [%rd3+12];
	setp.lt.s32 	%p17, %r126, %r184;
	sub.s32 	%r38, %r126, %r184;
	setp.ge.s32 	%p18, %r38, %r2;
	or.pred  	%p19, %p17, %p18;
	@%p19 bra 	$L__BB1_20;
	shl.b32 	%r128, %r38, 2;
	mov.u32 	%r129, SMem;
	add.s32 	%r130, %r129, %r128;
	mov.b32 	%r131, 10000000;
	st.shared.u32 	[%r130], %r131;
$L__BB1_20:
	bar.sync 	0;
	add.s32 	%r193, %r193, 4;
	setp.ne.s32 	%p20, %r193, %r14;
	mov.u32 	%r194, %r14;
	@%p20 bra 	$L__BB1_12;
$L__BB1_21:
	setp.eq.s32 	%p21, %r13, 0;
	@%p21 bra 	$L__BB1_34;
	add.s32 	%r132, %r194, %r4;
	mul.wide.u32 	%rd10, %r132, 4;
	add.s64 	%rd11, %rd1, %rd10;
	ld.global.u32 	%r41, [%rd11];
	setp.lt.s32 	%p22, %r41, %r184;
	@%p22 bra 	$L__BB1_25;
	sub.s32 	%r42, %r41, %r184;
	setp.ge.s32 	%p23, %r42, %r2;
	@%p23 bra 	$L__BB1_25;
	shl.b32 	%r133, %r42, 2;
	mov.u32 	%r134, SMem;
	add.s32 	%r135, %r134, %r133;
	mov.b32 	%r136, 10000000;
	st.shared.u32 	[%r135], %r136;
$L__BB1_25:
	setp.eq.s32 	%p24, %r13, 1;
	bar.sync 	0;
	@%p24 bra 	$L__BB1_34;
	cvt.u64.u32 	%rd12, %r194;
	add.s64 	%rd14, %rd12, %rd13;
	shl.b64 	%rd15, %rd14, 2;
	add.s64 	%rd4, %rd1, %rd15;
	ld.global.u32 	%r43, [%rd4+4];
	setp.lt.s32 	%p25, %r43, %r184;
	@%p25 bra 	$L__BB1_29;
	sub.s32 	%r44, %r43, %r184;
	setp.ge.s32 	%p26, %r44, %r2;
	@%p26 bra 	$L__BB1_29;
	shl.b32 	%r137, %r44, 2;
	mov.u32 	%r138, SMem;
	add.s32 	%r139, %r138, %r137;
	mov.b32 	%r140, 10000000;
	st.shared.u32 	[%r139], %r140;
$L__BB1_29:
	setp.eq.s32 	%p27, %r13, 2;
	bar.sync 	0;
	@%p27 bra 	$L__BB1_34;
	ld.global.u32 	%r45, [%rd4+8];
	setp.lt.s32 	%p28, %r45, %r184;
	@%p28 bra 	$L__BB1_33;
	sub.s32 	%r46, %r45, %r184;
	setp.ge.s32 	%p29, %r46, %r2;
	@%p29 bra 	$L__BB1_33;
	shl.b32 	%r141, %r46, 2;
	mov.u32 	%r142, SMem;
	add.s32 	%r143, %r142, %r141;
	mov.b32 	%r144, 10000000;
	st.shared.u32 	[%r143], %r144;
$L__BB1_33:
	bar.sync 	0;
$L__BB1_34:
	setp.lt.s32 	%p30, %r91, 66;
	bar.sync 	0;
	@%p30 bra 	$L__BB1_46;
	mov.u32 	%r195, %r2;
$L__BB1_36:
	setp.le.s32 	%p31, %r91, %r1;
	shr.u32 	%r48, %r195, 1;
	@%p31 bra 	$L__BB1_45;
	mov.u32 	%r196, %r1;
$L__BB1_38:
	setp.ge.u32 	%p32, %r196, %r48;
	@%p32 bra 	$L__BB1_44;
	shl.b32 	%r145, %r196, 2;
	mov.u32 	%r146, SMem;
	add.s32 	%r50, %r146, %r145;
	ld.shared.u32 	%r51, [%r50];
	shl.b32 	%r52, %r48, 2;
	add.s32 	%r53, %r50, %r52;
	ld.shared.u32 	%r54, [%r53];
	setp.ne.s32 	%p33, %r51, %r54;
	@%p33 bra 	$L__BB1_42;
	add.s32 	%r55, %r50, %r6;
	ld.shared.u32 	%r150, [%r55];
	add.s32 	%r151, %r55, %r52;
	ld.shared.u32 	%r56, [%r151];
	setp.le.s32 	%p35, %r150, %r56;
	@%p35 bra 	$L__BB1_44;
	st.shared.u32 	[%r55], %r56;
	bra.uni 	$L__BB1_44;
$L__BB1_42:
	setp.le.s32 	%p34, %r51, %r54;
	@%p34 bra 	$L__BB1_44;
	st.shared.u32 	[%r50], %r54;
	add.s32 	%r147, %r53, %r6;
	ld.shared.u32 	%r148, [%r147];
	add.s32 	%r149, %r50, %r6;
	st.shared.u32 	[%r149], %r148;
$L__BB1_44:
	bar.sync 	0;
	add.s32 	%r196, %r196, %r3;
	setp.lt.s32 	%p36, %r196, %r2;
	@%p36 bra 	$L__BB1_38;
$L__BB1_45:
	setp.gt.u32 	%p37, %r195, 131;
	mov.u32 	%r195, %r48;
	@%p37 bra 	$L__BB1_36;
$L__BB1_46:
	setp.gt.u32 	%p38, %r1, 31;
	@%p38 bra 	$L__BB1_75;
	ld.shared.u32 	%r203, [%r5];
	mov.b32 	%r198, 32;
$L__BB1_48:
	.pragma "nounroll";
	shl.b32 	%r153, %r198, 2;
	add.s32 	%r61, %r5, %r153;
	ld.shared.u32 	%r62, [%r61];
	setp.ne.s32 	%p39, %r203, %r62;
	@%p39 bra 	$L__BB1_51;
	ld.shared.u32 	%r156, [%r7];
	add.s32 	%r157, %r61, %r6;
	ld.shared.u32 	%r63, [%r157];
	setp.le.s32 	%p41, %r156, %r63;
	@%p41 bra 	$L__BB1_53;
	st.shared.u32 	[%r7], %r63;
	bra.uni 	$L__BB1_53;
$L__BB1_51:
	setp.le.s32 	%p40, %r203, %r62;
	@%p40 bra 	$L__BB1_53;
	st.shared.u32 	[%r5], %r62;
	add.s32 	%r154, %r61, %r6;
	ld.shared.u32 	%r155, [%r154];
	st.shared.u32 	[%r7], %r155;
	mov.u32 	%r203, %r62;
$L__BB1_53:
	setp.lt.u32 	%p42, %r198, 2;
	@%p42 bra 	$L__BB1_75;
	shl.b32 	%r158, %r198, 1;
	and.b32  	%r159, %r158, 124;
	add.s32 	%r65, %r5, %r159;
	ld.shared.u32 	%r66, [%r65];
	setp.eq.s32 	%p43, %r203, %r66;
	@%p43 bra 	$L__BB1_57;
	setp.le.s32 	%p44, %r203, %r66;
	@%p44 bra 	$L__BB1_59;
	st.shared.u32 	[%r5], %r66;
	add.s32 	%r160, %r65, %r6;
	ld.shared.u32 	%r161, [%r160];
	st.shared.u32 	[%r7], %r161;
	mov.u32 	%r203, %r66;
	bra.uni 	$L__BB1_59;
$L__BB1_57:
	ld.shared.u32 	%r162, [%r7];
	add.s32 	%r163, %r65, %r6;
	ld.shared.u32 	%r67, [%r163];
	setp.le.s32 	%p45, %r162, %r67;
	@%p45 bra 	$L__BB1_59;
	st.shared.u32 	[%r7], %r67;
$L__BB1_59:
	and.b32  	%r164, %r198, 60;
	add.s32 	%r69, %r5, %r164;
	ld.shared.u32 	%r70, [%r69];
	setp.eq.s32 	%p46, %r203, %r70;
	@%p46 bra 	$L__BB1_62;
	setp.le.s32 	%p47, %r203, %r70;
	@%p47 bra 	$L__BB1_64;
	st.shared.u32 	[%r5], %r70;
	add.s32 	%r165, %r69, %r6;
	ld.shared.u32 	%r166, [%r165];
	st.shared.u32 	[%r7], %r166;
	mov.u32 	%r203, %r70;
	bra.uni 	$L__BB1_64;
$L__BB1_62:
	ld.shared.u32 	%r167, [%r7];
	add.s32 	%r168, %r69, %r6;
	ld.shared.u32 	%r71, [%r168];
	setp.le.s32 	%p48, %r167, %r71;
	@%p48 bra 	$L__BB1_64;
	st.shared.u32 	[%r7], %r71;
$L__BB1_64:
	shr.u32 	%r169, %r198, 1;
	and.b32  	%r170, %r169, 28;
	add.s32 	%r73, %r5, %r170;
	ld.shared.u32 	%r74, [%r73];
	setp.eq.s32 	%p49, %r203, %r74;
	@%p49 bra 	$L__BB1_67;
	setp.le.s32 	%p50, %r203, %r74;
	@%p50 bra 	$L__BB1_69;
	st.shared.u32 	[%r5], %r74;
	add.s32 	%r171, %r73, %r6;
	ld.shared.u32 	%r172, [%r171];
	st.shared.u32 	[%r7], %r172;
	mov.u32 	%r203, %r74;
	bra.uni 	$L__BB1_69;
$L__BB1_67:
	ld.shared.u32 	%r173, [%r7];
	add.s32 	%r174, %r73, %r6;
	ld.shared.u32 	%r75, [%r174];
	setp.le.s32 	%p51, %r173, %r75;
	@%p51 bra 	$L__BB1_69;
	st.shared.u32 	[%r7], %r75;
$L__BB1_69:
	shr.u32 	%r175, %r198, 2;
	and.b32  	%r176, %r175, 12;
	add.s32 	%r77, %r5, %r176;
	ld.shared.u32 	%r78, [%r77];
	setp.eq.s32 	%p52, %r203, %r78;
	@%p52 bra 	$L__BB1_72;
	setp.le.s32 	%p53, %r203, %r78;
	@%p53 bra 	$L__BB1_74;
	st.shared.u32 	[%r5], %r78;
	add.s32 	%r177, %r77, %r6;
	ld.shared.u32 	%r178, [%r177];
	st.shared.u32 	[%r7], %r178;
	mov.u32 	%r203, %r78;
	bra.uni 	$L__BB1_74;
$L__BB1_72:
	ld.shared.u32 	%r179, [%r7];
	add.s32 	%r180, %r77, %r6;
	ld.shared.u32 	%r79, [%r180];
	setp.le.s32 	%p54, %r179, %r79;
	@%p54 bra 	$L__BB1_74;
	st.shared.u32 	[%r7], %r79;
$L__BB1_74:
	shr.u32 	%r198, %r198, 5;
	bra.uni 	$L__BB1_48;
$L__BB1_75:
	bar.sync 	0;
	ld.shared.u32 	%r82, [SMem];
	setp.ne.s32 	%p55, %r204, %r82;
	@%p55 bra 	$L__BB1_77;
	ld.shared.u32 	%r181, [%r8];
	min.s32 	%r205, %r205, %r181;
	bra.uni 	$L__BB1_79;
$L__BB1_77:
	setp.le.s32 	%p56, %r204, %r82;
	@%p56 bra 	$L__BB1_79;
	ld.shared.u32 	%r205, [%r8];
	mov.u32 	%r204, %r82;
$L__BB1_79:
	bar.sync 	0;
	add.s32 	%r184, %r184, 1024;
	setp.lt.s32 	%p57, %r184, %r91;
	@%p57 bra 	$L__BB1_4;
$L__BB1_80:
	add.s32 	%r182, %r183, %r4;
	mul.wide.u32 	%rd16, %r182, 4;
	add.s64 	%rd17, %rd1, %rd16;
	st.global.u32 	[%rd17], %r205;
	bar.sync 	0;
	add.s32 	%r183, %r183, 1;
	setp.ne.s32 	%p58, %r183, %r92;
	@%p58 bra 	$L__BB1_2;
$L__BB1_81:
	ret;

}


// ===== COMPILED SASS (sm_100) =====

	.target	sm_100

	.elftype	@"ET_EXEC"


//--------------------- .note.nv.tkinfo           --------------------------
	.section	.note.nv.tkinfo,"",@"SHT_NOTE"
	.sectionflags	@"SHF_NOTE_NV_TKINFO"
	.tkinfo
        /*0018*/ 	.word	0x00000002
        /*0030*/ 	.string	""
        /*0030*/ 	.string	"ptxas"
        /*0030*/ 	.string	"Cuda compilation tools, release 13.0, V13.0.88"
        /*0030*/ 	.string	"Build cuda_13.0.r13.0/compiler.36424714_0"
        /*0030*/ 	.string	"-arch sm_100 -m 64 "



//--------------------- .note.nv.cuinfo           --------------------------
	.section	.note.nv.cuinfo,"",@"SHT_NOTE"
	.sectionflags	@"SHF_NOTE_NV_CUINFO"
        /*0018*/ 	.short	0x0002
        /*001a*/ 	.short	0x0064
        /*001c*/ 	.short	0x0082
	.zero		2


//--------------------- .nv.info                  --------------------------
	.section	.nv.info,"",@"SHT_CUDA_INFO"
	.align	4


	//----- nvinfo : EIATTR_REGCOUNT
	.align		4
        /*0000*/ 	.byte	0x04, 0x2f
        /*0002*/ 	.short	(.L_1 - .L_0)
	.align		4
.L_0:
        /*0004*/ 	.word	index@(_Z11computeDistiiiPiS_)
        /*0008*/ 	.word	0x0000001e


	//----- nvinfo : EIATTR_FRAME_SIZE
	.align		4
.L_1:
        /*000c*/ 	.byte	0x04, 0x11
        /*000e*/ 	.short	(.L_3 - .L_2)
	.align		4
.L_2:
        /*0010*/ 	.word	index@(_Z11computeDistiiiPiS_)
        /*0014*/ 	.word	0x00000000


	//----- nvinfo : EIATTR_REGCOUNT
	.align		4
.L_3:
        /*0018*/ 	.byte	0x04, 0x2f
        /*001a*/ 	.short	(.L_5 - .L_4)
	.align		4
.L_4:
        /*001c*/ 	.word	index@(_Z3knniiiPiS_S_)
        /*0020*/ 	.word	0x0000001c


	//----- nvinfo : EIATTR_FRAME_SIZE
	.align		4
.L_5:
        /*0024*/ 	.byte	0x04, 0x11
        /*0026*/ 	.short	(.L_7 - .L_6)
	.align		4
.L_6:
        /*0028*/ 	.word	index@(_Z3knniiiPiS_S_)
        /*002c*/ 	.word	0x00000000


	//----- nvinfo : EIATTR_MIN_STACK_SIZE
	.align		4
.L_7:
        /*0030*/ 	.byte	0x04, 0x12
        /*0032*/ 	.short	(.L_9 - .L_8)
	.align		4
.L_8:
        /*0034*/ 	.word	index@(_Z3knniiiPiS_S_)
        /*0038*/ 	.word	0x00000000


	//----- nvinfo : EIATTR_MIN_STACK_SIZE
	.align		4
.L_9:
        /*003c*/ 	.byte	0x04, 0x12
        /*003e*/ 	.short	(.L_11 - .L_10)
	.align		4
.L_10:
        /*0040*/ 	.word	index@(_Z11computeDistiiiPiS_)
        /*0044*/ 	.word	0x00000000
.L_11:


//--------------------- .nv.compat                --------------------------
	.section	.nv.compat,"",@"SHT_CUDA_COMPAT_INFO"
	.align	4
        /*0000*/ 	.byte	0x02, 0x09, 0x00, 0x00, 0x02, 0x02, 0x01, 0x00, 0x02, 0x05, 0x05, 0x00, 0x03, 0x07, 0x01, 0x01
        /*0010*/ 	.byte	0x02, 0x03, 0x00, 0x00, 0x02, 0x06, 0x01, 0x00, 0x04, 0x0b, 0x08, 0x00, 0x09, 0x00, 0x00, 0x00
        /*0020*/ 	.byte	0x00, 0x00, 0x00, 0x00


//--------------------- .nv.info._Z3knniiiPiS_S_  --------------------------
	.section	.nv.info._Z3knniiiPiS_S_,"",@"SHT_CUDA_INFO"
	.sectionflags	@""
	.align	4


	//----- nvinfo : EIATTR_CUDA_API_VERSION
	.align		4
        /*0000*/ 	.byte	0x04, 0x37
        /*0002*/ 	.short	(.L_13 - .L_12)
.L_12:
        /*0004*/ 	.word	0x00000082


	//----- nvinfo : EIATTR_KPARAM_INFO
	.align		4
.L_13:
        /*0008*/ 	.byte	0x04, 0x17
        /*000a*/ 	.short	(.L_15 - .L_14)
.L_14:
        /*000c*/ 	.word	0x00000000
        /*0010*/ 	.short	0x0005
        /*0012*/ 	.short	0x0020
        /*0014*/ 	.byte	0x00, 0xf5, 0x21, 0x00


	//----- nvinfo : EIATTR_KPARAM_INFO
	.align		4
.L_15:
        /*0018*/ 	.byte	0x04, 0x17
        /*001a*/ 	.short	(.L_17 - .L_16)
.L_16:
        /*001c*/ 	.word	0x00000000
        /*0020*/ 	.short	0x0004
        /*0022*/ 	.short	0x0018
        /*0024*/ 	.byte	0x00, 0xf5, 0x21, 0x00


	//----- nvinfo : EIATTR_KPARAM_INFO
	.align		4
.L_17:
        /*0028*/ 	.byte	0x04, 0x17
        /*002a*/ 	.short	(.L_19 - .L_18)
.L_18:
        /*002c*/ 	.word	0x00000000
        /*0030*/ 	.short	0x0003
        /*0032*/ 	.short	0x0010
        /*0034*/ 	.byte	0x00, 0xf5, 0x21, 0x00


	//----- nvinfo : EIATTR_KPARAM_INFO
	.align		4
.L_19:
        /*0038*/ 	.byte	0x04, 0x17
        /*003a*/ 	.short	(.L_21 - .L_20)
.L_20:
        /*003c*/ 	.word	0x00000000
        /*0040*/ 	.short	0x0002
        /*0042*/ 	.short	0x0008
        /*0044*/ 	.byte	0x00, 0xf0, 0x11, 0x00


	//----- nvinfo : EIATTR_KPARAM_INFO
	.align		4
.L_21:
        /*0048*/ 	.byte	0x04, 0x17
        /*004a*/ 	.short	(.L_23 - .L_22)
.L_22:
        /*004c*/ 	.word	0x00000000
        /*0050*/ 	.short	0x0001
        /*0052*/ 	.short	0x0004
        /*0054*/ 	.byte	0x00, 0xf0, 0x11, 0x00


	//----- nvinfo : EIATTR_KPARAM_INFO
	.align		4
.L_23:
        /*0058*/ 	.byte	0x04, 0x17
        /*005a*/ 	.short	(.L_25 - .L_24)
.L_24:
        /*005c*/ 	.word	0x00000000
        /*0060*/ 	.short	0x0000
        /*0062*/ 	.short	0x0000
        /*0064*/ 	.byte	0x00, 0xf0, 0x11, 0x00


	//----- nvinfo : EIATTR_SPARSE_MMA_MASK
	.align		4
.L_25:
        /*0068*/ 	.byte	0x03, 0x50
        /*006a*/ 	.short	0x0000


	//----- nvinfo : EIATTR_MAXREG_COUNT
	.align		4
        /*006c*/ 	.byte	0x03, 0x1b
        /*006e*/ 	.short	0x00ff


	//----- nvinfo : EIATTR_NUM_BARRIERS
	.align		4
        /*0070*/ 	.byte	0x02, 0x4c
        /*0072*/ 	.byte	0x01
	.zero		1


	//----- nvinfo : EIATTR_MERCURY_ISA_VERSION
	.align		4
        /*0074*/ 	.byte	0x03, 0x5f
        /*0076*/ 	.short	0x0101


	//----- nvinfo : EIATTR_VRC_CTA_INIT_COUNT
	.align		4
        /*0078*/ 	.byte	0x02, 0x4a
	.zero		1
	.zero		1


	//----- nvinfo : EIATTR_EXIT_INSTR_OFFSETS
	.align		4
        /*007c*/ 	.byte	0x04, 0x1c
        /*007e*/ 	.short	(.L_27 - .L_26)


	//   ....[0]....
.L_26:
        /*0080*/ 	.word	0x00000040


	//   ....[1]....
        /*0084*/ 	.word	0x00001620


	//----- nvinfo : EIATTR_CRS_STACK_SIZE
	.align		4
.L_27:
        /*0088*/ 	.byte	0x04, 0x1e
        /*008a*/ 	.short	(.L_29 - .L_28)
.L_28:
        /*008c*/ 	.word	0x00000000


	//----- nvinfo : EIATTR_CBANK_PARAM_SIZE
	.align		4
.L_29:
        /*0090*/ 	.byte	0x03, 0x19
        /*0092*/ 	.short	0x0028


	//----- nvinfo : EIATTR_PARAM_CBANK
	.align		4
        /*0094*/ 	.byte	0x04, 0x0a
        /*0096*/ 	.short	(.L_31 - .L_30)
	.align		4
.L_30:
        /*0098*/ 	.word	index@(.nv.constant0._Z3knniiiPiS_S_)
        /*009c*/ 	.short	0x0380
        /*009e*/ 	.short	0x0028


	//----- nvinfo : EIATTR_SW_WAR
	.align		4
.L_31:
        /*00a0*/ 	.byte	0x04, 0x36
        /*00a2*/ 	.short	(.L_33 - .L_32)
.L_32:
        /*00a4*/ 	.word	0x00000008
.L_33:


//--------------------- .nv.info._Z11computeDistiiiPiS_ --------------------------
	.section	.nv.info._Z11computeDistiiiPiS_,"",@"SHT_CUDA_INFO"
	.sectionflags	@""
	.align	4


	//----- nvinfo : EIATTR_CUDA_API_VERSION
	.align		4
        /*0000*/ 	.byte	0x04, 0x37
        /*0002*/ 	.short	(.L_35 - .L_34)
.L_34:
        /*0004*/ 	.word	0x00000082


	//----- nvinfo : EIATTR_KPARAM_INFO
	.align		4
.L_35:
        /*0008*/ 	.byte	0x04, 0x17
        /*000a*/ 	.short	(.L_37 - .L_36)
.L_36:
        /*000c*/ 	.word	0x00000000
        /*0010*/ 	.short	0x0004
        /*0012*/ 	.short	0x0018
        /*0014*/ 	.byte	0x00, 0xf5, 0x21, 0x00


	//----- nvinfo : EIATTR_KPARAM_INFO
	.align		4
.L_37:
        /*0018*/ 	.byte	0x04, 0x17
        /*001a*/ 	.short	(.L_39 - .L_38)
.L_38:
        /*001c*/ 	.word	0x00000000
        /*0020*/ 	.short	0x0003
        /*0022*/ 	.short	0x0010
        /*0024*/ 	.byte	0x00, 0xf5, 0x21, 0x00


	//----- nvinfo : EIATTR_KPARAM_INFO
	.align		4
.L_39:
        /*0028*/ 	.byte	0x04, 0x17
        /*002a*/ 	.short	(.L_41 - .L_40)
.L_40:
        /*002c*/ 	.word	0x00000000
        /*0030*/ 	.short	0x0002
        /*0032*/ 	.short	0x0008
        /*0034*/ 	.byte	0x00, 0xf0, 0x11, 0x00


	//----- nvinfo : EIATTR_KPARAM_INFO
	.align		4
.L_41:
        /*0038*/ 	.byte	0x04, 0x17
        /*003a*/ 	.short	(.L_43 - .L_42)
.L_42:
        /*003c*/ 	.word	0x00000000
        /*0040*/ 	.short	0x0001
        /*0042*/ 	.short	0x0004
        /*0044*/ 	.byte	0x00, 0xf0, 0x11, 0x00


	//----- nvinfo : EIATTR_KPARAM_INFO
	.align		4
.L_43:
        /*0048*/ 	.byte	0x04, 0x17
        /*004a*/ 	.short	(.L_45 - .L_44)
.L_44:
        /*004c*/ 	.word	0x00000000
        /*0050*/ 	.short	0x0000
        /*0052*/ 	.short	0x0000
        /*0054*/ 	.byte	0x00, 0xf0, 0x11, 0x00


	//----- nvinfo : EIATTR_SPARSE_MMA_MASK
	.align		4
.L_45:
        /*0058*/ 	.byte	0x03, 0x50
        /*005a*/ 	.short	0x0000


	//----- nvinfo : EIATTR_MAXREG_COUNT
	.align		4
        /*005c*/ 	.byte	0x03, 0x1b
        /*005e*/ 	.short	0x00ff


	//----- nvinfo : EIATTR_NUM_BARRIERS
	.align		4
        /*0060*/ 	.byte	0x02, 0x4c
        /*0062*/ 	.byte	0x01
	.zero		1


	//----- nvinfo : EIATTR_MERCURY_ISA_VERSION
	.align		4
        /*0064*/ 	.byte	0x03, 0x5f
        /*0066*/ 	.short	0x0101


	//----- nvinfo : EIATTR_VRC_CTA_INIT_COUNT
	.align		4
        /*0068*/ 	.byte	0x02, 0x4a
	.zero		1
	.zero		1


	//----- nvinfo : EIATTR_EXIT_INSTR_OFFSETS
	.align		4
        /*006c*/ 	.byte	0x04, 0x1c
        /*006e*/ 	.short	(.L_47 - .L_46)


	//   ....[0]....
.L_46:
        /*0070*/ 	.word	0x00000030


	//   ....[1]....
        /*0074*/ 	.word	0x00000a40


	//----- nvinfo : EIATTR_CRS_STACK_SIZE
	.align		4
.L_47:
        /*0078*/ 	.byte	0x04, 0x1e
        /*007a*/ 	.short	(.L_49 - .L_48)
.L_48:
        /*007c*/ 	.word	0x00000000


	//----- nvinfo : EIATTR_CBANK_PARAM_SIZE
	.align		4
.L_49:
        /*0080*/ 	.byte	0x03, 0x19
        /*0082*/ 	.short	0x0020


	//----- nvinfo : EIATTR_PARAM_CBANK
	.align		4
        /*0084*/ 	.byte	0x04, 0x0a
        /*0086*/ 	.short	(.L_51 - .L_50)
	.align		4
.L_50:
        /*0088*/ 	.word	index@(.nv.constant0._Z11computeDistiiiPiS_)
        /*008c*/ 	.short	0x0380
        /*008e*/ 	.short	0x0020


	//----- nvinfo : EIATTR_SW_WAR
	.align		4
.L_51:
        /*0090*/ 	.byte	0x04, 0x36
        /*0092*/ 	.short	(.L_53 - .L_52)
.L_52:
        /*0094*/ 	.word	0x00000008
.L_53:


//--------------------- .nv.callgraph             --------------------------
	.section	.nv.callgraph,"",@"SHT_CUDA_CALLGRAPH"
	.align	4
	.sectionentsize	8
	.align		4
        /*0000*/ 	.word	0x00000000
	.align		4
        /*0004*/ 	.word	0xffffffff
	.align		4
        /*0008*/ 	.word	0x00000000
	.align		4
        /*000c*/ 	.word	0xfffffffe
	.align		4
        /*0010*/ 	.word	0x00000000
	.align		4
        /*0014*/ 	.word	0xfffffffd
	.align		4
        /*0018*/ 	.word	0x00000000
	.align		4
        /*001c*/ 	.word	0xfffffffc


//--------------------- .text._Z3knniiiPiS_S_     --------------------------
	.section	.text._Z3knniiiPiS_S_,"ax",@progbits
	.align	128
        .global         _Z3knniiiPiS_S_
        .type           _Z3knniiiPiS_S_,@function
        .size           _Z3knniiiPiS_S_,(.L_x_50 - _Z3knniiiPiS_S_)
        .other          _Z3knniiiPiS_S_,@"STO_CUDA_ENTRY STV_DEFAULT"
_Z3knniiiPiS_S_:
.text._Z3knniiiPiS_S_:
[----:B------:R-:W-:Y:S08]  /*0000*/  LDC R1, c[0x0][0x37c] ;  /* 0x0000df00ff017b82 */ /* 0x000ff00000000800 */
[----:B------:R-:W0:Y:S08]  /*0010*/  LDC R9, c[0x0][0x388] ;  /* 0x0000e200ff097b82 */ /* 0x000e300000000800 */
[----:B------:R-:W-:Y:S01]  /*0020*/  BAR.SYNC.DEFER_BLOCKING 0x0 ;  /* 0x0000000000007b1d */ /* 0x000fe20000010000 */
[----:B0-----:R-:W-:-:S13]  /*0030*/  ISETP.GE.AND P0, PT, R9, 0x1, PT ;  /* 0x000000010900780c */ /* 0x001fda0003f06270 */
[----:B------:R-:W-:Y:S05]  /*0040*/  @!P0 EXIT ;  /* 0x000000000000894d */ /* 0x000fea0003800000 */
[----:B------:R-:W0:Y:S01]  /*0050*/  S2R R11, SR_CgaCtaId ;  /* 0x00000000000b7919 */ /* 0x000e220000008800 */
[----:B------:R-:W1:Y:S01]  /*0060*/  LDC.64 R6, c[0x0][0x380] ;  /* 0x0000e000ff067b82 */ /* 0x000e620000000a00 */
[----:B------:R-:W-:Y:S01]  /*0070*/  MOV R4, 0x400 ;  /* 0x0000040000047802 */ /* 0x000fe20000000f00 */
[----:B------:R-:W2:Y:S01]  /*0080*/  LDCU.64 UR8, c[0x0][0x358] ;  /* 0x00006b00ff0877ac */ /* 0x000ea20008000a00 */
[----:B------:R-:W3:Y:S05]  /*0090*/  S2R R0, SR_TID.X ;  /* 0x0000000000007919 */ /* 0x000eea0000002100 */
[----:B------:R-:W4:Y:S08]  /*00a0*/  S2UR UR4, SR_CTAID.X ;  /* 0x00000000000479c3 */ /* 0x000f300000002500 */
[----:B------:R-:W2:Y:S01]  /*00b0*/  LDC R2, c[0x0][0x360] ;  /* 0x0000d800ff027b82 */ /* 0x000ea20000000800 */
[----:B-1----:R-:W-:-:S02]  /*00c0*/  SHF.R.U32.HI R3, RZ, 0x1, R7 ;  /* 0x00000001ff037819 */ /* 0x002fc40000011607 */
[----:B0-----:R-:W-:-:S03]  /*00d0*/  LEA R11, R11, R4, 0x18 ;  /* 0x000000040b0b7211 */ /* 0x001fc600078ec0ff */
[----:B----4-:R-:W-:Y:S01]  /*00e0*/  IMAD R3, R3, R6, UR4 ;  /* 0x0000000403037e24 */ /* 0x010fe2000f8e0206 */
[C---:B------:R-:W-:Y:S01]  /*00f0*/  VIMNMX R4, PT, PT, R7.reuse, 0x400, PT ;  /* 0x0000040007047848 */ /* 0x040fe20003fe0100 */
[----:B------:R-:W-:Y:S02]  /*0100*/  IMAD.MOV.U32 R6, RZ, RZ, RZ ;  /* 0x000000ffff067224 */ /* 0x000fe400078e00ff */
[----:B---3--:R-:W-:Y:S02]  /*0110*/  IMAD R5, R7, UR4, R0 ;  /* 0x0000000407057c24 */ /* 0x008fe4000f8e0200 */
[--C-:B------:R-:W-:Y:S02]  /*0120*/  IMAD R7, R0, 0x4, R11.reuse ;  /* 0x0000000400077824 */ /* 0x100fe400078e020b */
[----:B------:R-:W-:Y:S02]  /*0130*/  IMAD R9, R9, UR4, RZ ;  /* 0x0000000409097c24 */ /* 0x000fe4000f8e02ff */
[----:B------:R-:W-:-:S02]  /*0140*/  IMAD R8, R4, 0x4, R11 ;  /* 0x0000000404087824 */ /* 0x000fc400078e020b */
[----:B--2---:R-:W-:-:S07]  /*0150*/  IMAD R10, R4, 0x4, R7 ;  /* 0x00000004040a7824 */ /* 0x004fce00078e0207 */
.L_x_35:
[----:B0-----:R-:W0:Y:S01]  /*0160*/  LDCU UR4, c[0x0][0x384] ;  /* 0x00007080ff0477ac */ /* 0x001e220008000800 */
[----:B---3--:R-:W-:Y:S01]  /*0170*/  IMAD.MOV.U32 R11, RZ, RZ, 0x989680 ;  /* 0x00989680ff0b7424 */ /* 0x008fe200078e00ff */
[----:B0-----:R-:W-:-:S09]  /*0180*/  UISETP.GE.AND UP0, UPT, UR4, 0x1, UPT ;  /* 0x000000010400788c */ /* 0x001fd2000bf06270 */
[----:B-12---:R-:W-:Y:S05]  /*0190*/  BRA.U !UP0, `(.L_x_0) ;  /* 0x0000001108fc7547 */ /* 0x006fea000b800000 */
[C---:B------:R-:W-:Y:S01]  /*01a0*/  LOP3.LUT R18, R6.reuse, 0x3, RZ, 0xc0, !PT ;  /* 0x0000000306127812 */ /* 0x040fe200078ec0ff */
[----:B------:R-:W-:Y:S01]  /*01b0*/  IMAD.MOV.U32 R11, RZ, RZ, 0x989680 ;  /* 0x00989680ff0b7424 */ /* 0x000fe200078e00ff */
[----:B------:R-:W-:Y:S01]  /*01c0*/  LOP3.LUT R12, R6, 0x7ffffffc, RZ, 0xc0, !PT ;  /* 0x7ffffffc060c7812 */ /* 0x000fe200078ec0ff */
[----:B------:R-:W-:Y:S01]  /*01d0*/  IMAD.MOV.U32 R13, RZ, RZ, 0x989680 ;  /* 0x00989680ff0d7424 */ /* 0x000fe200078e00ff */
[----:B------:R-:W-:-:S06]  /*01e0*/  UMOV UR4, URZ ;  /* 0x000000ff00047c82 */ /* 0x000fcc0008000000 */
.L_x_34:
[----:B0-----:R-:W0:Y:S01]  /*01f0*/  LDCU UR5, c[0x0][0x384] ;  /* 0x00007080ff0577ac */ /* 0x001e220008000800 */
[----:B------:R-:W-:Y:S02]  /*0200*/  ISETP.NE.AND P0, PT, R6, RZ, PT ;  /* 0x000000ff0600720c */ /* 0x000fe40003f05270 */
[----:B0-----:R-:W-:-:S13]  /*0210*/  ISETP.GE.AND P1, PT, R0, UR5, PT ;  /* 0x0000000500007c0c */ /* 0x001fda000bf26270 */
[----:B-123--:R-:W-:Y:S05]  /*0220*/  @P1 BRA `(.L_x_1) ;  /* 0x0000000000681947 */ /* 0x00efea0003800000 */
[----:B------:R-:W0:Y:S01]  /*0230*/  S2UR UR6, SR_CgaCtaId ;  /* 0x00000000000679c3 */ /* 0x000e220000008800 */
[----:B------:R-:W-:Y:S01]  /*0240*/  UMOV UR5, 0x400 ;  /* 0x0000040000057882 */ /* 0x000fe20000000000 */
[----:B------:R-:W-:Y:S02]  /*0250*/  VIADD R16, R0, UR4 ;  /* 0x0000000400107c36 */ /* 0x000fe40008000000 */
[----:B------:R-:W-:Y:S02]  /*0260*/  VIADD R19, R5, UR4 ;  /* 0x0000000405137c36 */ /* 0x000fe40008000000 */
[----:B------:R-:W-:Y:S02]  /*0270*/  IMAD.MOV.U32 R23, RZ, RZ, R0 ;  /* 0x000000ffff177224 */ /* 0x000fe400078e0000 */
[----:B------:R-:W-:Y:S01]  /*0280*/  IMAD.IADD R21, R3, 0x1, -R16 ;  /* 0x0000000103157824 */ /* 0x000fe200078e0a10 */
[----:B0-----:R-:W-:-:S06]  /*0290*/  ULEA UR5, UR6, UR5, 0x18 ;  /* 0x0000000506057291 */ /* 0x001fcc000f8ec0ff */
[----:B------:R-:W-:-:S05]  /*02a0*/  LEA R7, R0, UR5, 0x2 ;  /* 0x0000000500077c11 */ /* 0x000fca000f8e10ff */
[----:B------:R-:W-:-:S07]  /*02b0*/  IMAD.MOV.U32 R17, RZ, RZ, R7 ;  /* 0x000000ffff117224 */ /* 0x000fce00078e0007 */
.L_x_2:
[----:B------:R-:W-:Y:S01]  /*02c0*/  ISETP.NE.AND P1, PT, R21, RZ, PT ;  /* 0x000000ff1500720c */ /* 0x000fe20003f25270 */
[----:B------:R-:W-:-:S12]  /*02d0*/  IMAD.MOV.U32 R20, RZ, RZ, 0x989680 ;  /* 0x00989680ff147424 */ /* 0x000fd800078e00ff */
[----:B------:R-:W0:Y:S02]  /*02e0*/  @P1 LDC.64 R14, c[0x0][0x398] ;  /* 0x0000e600ff0e1b82 */ /* 0x000e240000000a00 */
[----:B0-----:R-:W-:-:S05]  /*02f0*/  @P1 IMAD.WIDE.U32 R14, R19, 0x4, R14 ;  /* 0x00000004130e1825 */ /* 0x001fca00078e000e */
[----:B------:R-:W2:Y:S01]  /*0300*/  @P1 LDG.E R20, desc[UR8][R14.64] ;  /* 0x000000080e141981 */ /* 0x000ea2000c1e1900 */
[----:B------:R-:W-:Y:S01]  /*0310*/  IMAD.IADD R23, R2, 0x1, R23 ;  /* 0x0000000102177824 */ /* 0x000fe200078e0217 */
[----:B------:R-:W-:Y:S05]  /*0320*/  WARPSYNC.ALL ;  /* 0x0000000000007948 */ /* 0x000fea0003800000 */
[----:B------:R-:W-:Y:S01]  /*0330*/  ISETP.GE.AND P1, PT, R23, R4, PT ;  /* 0x000000041700720c */ /* 0x000fe20003f26270 */
[----:B------:R-:W-:Y:S02]  /*0340*/  IMAD R25, R4, 0x4, R17 ;  /* 0x0000000404197824 */ /* 0x000fe400078e0211 */
[----:B------:R-:W-:-:S02]  /*0350*/  IMAD.IADD R21, R21, 0x1, -R2 ;  /* 0x0000000115157824 */ /* 0x000fc400078e0a02 */
[C---:B------:R-:W-:Y:S01]  /*0360*/  IMAD.IADD R19, R2.reuse, 0x1, R19 ;  /* 0x0000000102137824 */ /* 0x040fe200078e0213 */
[----:B--2---:R0:W-:Y:S04]  /*0370*/  STS [R17], R20 ;  /* 0x0000001411007388 */ /* 0x0041e80000000800 */
[----:B------:R1:W-:Y:S01]  /*0380*/  STS [R25], R16 ;  /* 0x0000001019007388 */ /* 0x0003e20000000800 */
[C---:B0-----:R-:W-:Y:S02]  /*0390*/  IMAD R17, R2.reuse, 0x4, R17 ;  /* 0x0000000402117824 */ /* 0x041fe400078e0211 */
[----:B-1----:R-:W-:Y:S01]  /*03a0*/  IMAD.IADD R16, R2, 0x1, R16 ;  /* 0x0000000102107824 */ /* 0x002fe200078e0210 */
[----:B------:R-:W-:Y:S06]  /*03b0*/  BAR.SYNC.DEFER_BLOCKING 0x0 ;  /* 0x0000000000007b1d */ /* 0x000fec0000010000 */
[----:B------:R-:W-:Y:S05]  /*03c0*/  @!P1 BRA `(.L_x_2) ;  /* 0xfffffffc00bc9947 */ /* 0x000fea000383ffff */
.L_x_1:
[----:B------:R-:W-:Y:S05]  /*03d0*/  @!P0 BRA `(.L_x_3) ;  /* 0x0000000400ac8947 */ /* 0x000fea0003800000 */
[----:B------:R-:W-:Y:S01]  /*03e0*/  ISETP.GE.U32.AND P0, PT, R6, 0x4, PT ;  /* 0x000000040600780c */ /* 0x000fe20003f06070 */
[----:B------:R-:W-:-:S12]  /*03f0*/  IMAD.MOV.U32 R16, RZ, RZ, RZ ;  /* 0x000000ffff107224 */ /* 0x000fd800078e00ff */
[----:B------:R-:W-:Y:S05]  /*0400*/  @!P0 BRA `(.L_x_4) ;  /* 0x0000000000d48947 */ /* 0x000fea0003800000 */
[----:B------:R-:W0:Y:S01]  /*0410*/  LDC.64 R14, c[0x0][0x3a0] ;  /* 0x0000e800ff0e7b82 */ /* 0x000e220000000a00 */
[----:B------:R-:W-:-:S07]  /*0420*/  IMAD.MOV.U32 R19, RZ, RZ, RZ ;  /* 0x000000ffff137224 */ /* 0x000fce00078e00ff */
.L_x_5:
[----:B------:R-:W-:-:S04]  /*0430*/  IMAD.IADD R17, R9, 0x1, R19 ;  /* 0x0000000109117824 */ /* 0x000fc800078e0213 */
[----:B0-----:R-:W-:-:S05]  /*0440*/  IMAD.WIDE.U32 R16, R17, 0x4, R14 ;  /* 0x0000000411107825 */ /* 0x001fca00078e000e */
[----:B------:R-:W2:Y:S01]  /*0450*/  LDG.E R20, desc[UR8][R16.64] ;  /* 0x0000000810147981 */ /* 0x000ea2000c1e1900 */
[----:B------:R-:W-:Y:S05]  /*0460*/  WARPSYNC.ALL ;  /* 0x0000000000007948 */ /* 0x000fea0003800000 */
[----:B--2---:R-:W-:-:S05]  /*0470*/  VIADD R21, R20, -UR4 ;  /* 0x8000000414157c36 */ /* 0x004fca0008000000 */
[----:B------:R-:W-:-:S04]  /*0480*/  ISETP.GE.AND P0, PT, R21, R4, PT ;  /* 0x000000041500720c */ /* 0x000fc80003f06270 */
[----:B------:R-:W-:-:S13]  /*0490*/  ISETP.LT.OR P0, PT, R20, UR4, P0 ;  /* 0x0000000414007c0c */ /* 0x000fda0008701670 */
[----:B------:R-:W0:Y:S01]  /*04a0*/  @!P0 S2R R23, SR_CgaCtaId ;  /* 0x0000000000178919 */ /* 0x000e220000008800 */
[----:B------:R-:W-:-:S04]  /*04b0*/  @!P0 MOV R20, 0x400 ;  /* 0x0000040000148802 */ /* 0x000fc80000000f00 */
[----:B0-----:R-:W-:Y:S01]  /*04c0*/  @!P0 LEA R20, R23, R20, 0x18 ;  /* 0x0000001417148211 */ /* 0x001fe200078ec0ff */
[----:B------:R-:W-:-:S04]  /*04d0*/  @!P0 IMAD.MOV.U32 R23, RZ, RZ, 0x989680 ;  /* 0x00989680ff178424 */ /* 0x000fc800078e00ff */
[----:B------:R-:W-:-:S05]  /*04e0*/  @!P0 IMAD R20, R21, 0x4, R20 ;  /* 0x0000000415148824 */ /* 0x000fca00078e0214 */
[----:B------:R0:W-:Y:S01]  /*04f0*/  @!P0 STS [R20], R23 ;  /* 0x0000001714008388 */ /* 0x0001e20000000800 */
[----:B------:R-:W-:Y:S06]  /*0500*/  BAR.SYNC.DEFER_BLOCKING 0x0 ;  /* 0x0000000000007b1d */ /* 0x000fec0000010000 */
[----:B------:R-:W2:Y:S02]  /*0510*/  LDG.E R21, desc[UR8][R16.64+0x4] ;  /* 0x0000040810157981 */ /* 0x000ea4000c1e1900 */
[----:B--2---:R-:W-:-:S05]  /*0520*/  VIADD R25, R21, -UR4 ;  /* 0x8000000415197c36 */ /* 0x004fca0008000000 */
[----:B------:R-:W-:-:S04]  /*0530*/  ISETP.GE.AND P0, PT, R25, R4, PT ;  /* 0x000000041900720c */ /* 0x000fc80003f06270 */
[----:B------:R-:W-:-:S13]  /*0540*/  ISETP.LT.OR P0, PT, R21, UR4, P0 ;  /* 0x0000000415007c0c */ /* 0x000fda0008701670 */
[----:B------:R-:W1:Y:S01]  /*0550*/  @!P0 S2R R22, SR_CgaCtaId ;  /* 0x0000000000168919 */ /* 0x000e620000008800 */
[----:B------:R-:W-:Y:S01]  /*0560*/  @!P0 MOV R21, 0x400 ;  /* 0x0000040000158802 */ /* 0x000fe20000000f00 */
[----:B------:R-:W-:-:S03]  /*0570*/  @!P0 IMAD.MOV.U32 R24, RZ, RZ, 0x989680 ;  /* 0x00989680ff188424 */ /* 0x000fc600078e00ff */
[----:B-1----:R-:W-:-:S05]  /*0580*/  @!P0 LEA R22, R22, R21, 0x18 ;  /* 0x0000001516168211 */ /* 0x002fca00078ec0ff */
[----:B------:R-:W-:-:S05]  /*0590*/  @!P0 IMAD R21, R25, 0x4, R22 ;  /* 0x0000000419158824 */ /* 0x000fca00078e0216 */
[----:B------:R1:W-:Y:S01]  /*05a0*/  @!P0 STS [R21], R24 ;  /* 0x0000001815008388 */ /* 0x0003e20000000800 */
[----:B------:R-:W-:Y:S06]  /*05b0*/  BAR.SYNC.DEFER_BLOCKING 0x0 ;  /* 0x0000000000007b1d */ /* 0x000fec0000010000 */
[----:B0-----:R-:W2:Y:S02]  /*05c0*/  LDG.E R20, desc[UR8][R16.64+0x8] ;  /* 0x0000080810147981 */ /* 0x001ea4000c1e1900 */
        /* <DEDUP_REMOVED lines=10> */
[----:B------:R-:W1:Y:S01]  /*0670*/  LDG.E R16, desc[UR8][R16.64+0xc] ;  /* 0x00000c0810107981 */ /* 0x000e62000c1e1900 */
[----:B------:R-:W-:Y:S02]  /*0680*/  VIADD R19, R19, 0x4 ;  /* 0x0000000413137836 */ /* 0x000fe40000000000 */
[----:B-1----:R-:W-:-:S05]  /*0690*/  VIADD R21, R16, -UR4 ;  /* 0x8000000410157c36 */ /* 0x002fca0008000000 */
[----:B------:R-:W-:-:S04]  /*06a0*/  ISETP.GE.AND P0, PT, R21, R4, PT ;  /* 0x000000041500720c */ /* 0x000fc80003f06270 */
[----:B------:R-:W-:-:S13]  /*06b0*/  ISETP.LT.OR P0, PT, R16, UR4, P0 ;  /* 0x0000000410007c0c */ /* 0x000fda0008701670 */
[----:B------:R-:W0:Y:S01]  /*06c0*/  @!P0 S2R R23, SR_CgaCtaId ;  /* 0x0000000000178919 */ /* 0x000e220000008800 */
[----:B------:R-:W-:Y:S01]  /*06d0*/  @!P0 MOV R22, 0x400 ;  /* 0x0000040000168802 */ /* 0x000fe20000000f00 */
[----:B------:R-:W-:-:S03]  /*06e0*/  @!P0 IMAD.MOV.U32 R24, RZ, RZ, 0x989680 ;  /* 0x00989680ff188424 */ /* 0x000fc600078e00ff */
[----:B0-----:R-:W-:-:S05]  /*06f0*/  @!P0 LEA R22, R23, R22, 0x18 ;  /* 0x0000001617168211 */ /* 0x001fca00078ec0ff */
[----:B------:R-:W-:-:S05]  /*0700*/  @!P0 IMAD R21, R21, 0x4, R22 ;  /* 0x0000000415158824 */ /* 0x000fca00078e0216 */
[----:B------:R2:W-:Y:S01]  /*0710*/  @!P0 STS [R21], R24 ;  /* 0x0000001815008388 */ /* 0x0005e20000000800 */
[----:B------:R-:W-:Y:S01]  /*0720*/  BAR.SYNC.DEFER_BLOCKING 0x0 ;  /* 0x0000000000007b1d */ /* 0x000fe20000010000 */
[----:B------:R-:W-:-:S13]  /*0730*/  ISETP.NE.AND P0, PT, R19, R12, PT ;  /* 0x0000000c1300720c */ /* 0x000fda0003f05270 */
[----:B--2---:R-:W-:Y:S05]  /*0740*/  @P0 BRA `(.L_x_5) ;  /* 0xfffffffc00380947 */ /* 0x004fea000383ffff */
[----:B------:R-:W-:-:S07]  /*0750*/  IMAD.MOV.U32 R16, RZ, RZ, R12 ;  /* 0x000000ffff107224 */ /* 0x000fce00078e000c */
.L_x_4:
[----:B------:R-:W-:-:S13]  /*0760*/  ISETP.NE.AND P0, PT, R18, RZ, PT ;  /* 0x000000ff1200720c */ /* 0x000fda0003f05270 */
[----:B------:R-:W-:Y:S05]  /*0770*/  @!P0 BRA `(.L_x_3) ;  /* 0x0000000000c48947 */ /* 0x000fea0003800000 */
[----:B------:R-:W0:Y:S01]  /*0780*/  LDC.64 R14, c[0x0][0x3a0] ;  /* 0x0000e800ff0e7b82 */ /* 0x000e220000000a00 */
[----:B------:R-:W-:-:S04]  /*0790*/  IMAD.IADD R17, R9, 0x1, R16 ;  /* 0x0000000109117824 */ /* 0x000fc800078e0210 */
[----:B0-----:R-:W-:-:S06]  /*07a0*/  IMAD.WIDE.U32 R14, R17, 0x4, R14 ;  /* 0x00000004110e7825 */ /* 0x001fcc00078e000e */
[----:B------:R-:W2:Y:S02]  /*07b0*/  LDG.E R14, desc[UR8][R14.64] ;  /* 0x000000080e0e7981 */ /* 0x000ea4000c1e1900 */
[----:B--2---:R-:W-:-:S13]  /*07c0*/  ISETP.GE.AND P0, PT, R14, UR4, PT ;  /* 0x000000040e007c0c */ /* 0x004fda000bf06270 */
[----:B------:R-:W-:Y:S05]  /*07d0*/  @!P0 BRA `(.L_x_6) ;  /* 0x0000000000208947 */ /* 0x000fea0003800000 */
[----:B------:R-:W-:-:S05]  /*07e0*/  VIADD R15, R14, -UR4 ;  /* 0x800000040e0f7c36 */ /* 0x000fca0008000000 */
[----:B------:R-:W-:-:S13]  /*07f0*/  ISETP.GE.AND P0, PT, R15, R4, PT ;  /* 0x000000040f00720c */ /* 0x000fda0003f06270 */
[----:B------:R-:W0:Y:S01]  /*0800*/  @!P0 S2R R17, SR_CgaCtaId ;  /* 0x0000000000118919 */ /* 0x000e220000008800 */
[----:B------:R-:W-:-:S04]  /*0810*/  @!P0 MOV R14, 0x400 ;  /* 0x00000400000e8802 */ /* 0x000fc80000000f00 */
[----:B0-----:R-:W-:Y:S01]  /*0820*/  @!P0 LEA R14, R17, R14, 0x18 ;  /* 0x0000000e110e8211 */ /* 0x001fe200078ec0ff */
[----:B------:R-:W-:-:S04]  /*0830*/  @!P0 IMAD.MOV.U32 R17, RZ, RZ, 0x989680 ;  /* 0x00989680ff118424 */ /* 0x000fc800078e00ff */
[----:B------:R-:W-:-:S05]  /*0840*/  @!P0 IMAD R14, R15, 0x4, R14 ;  /* 0x000000040f0e8824 */ /* 0x000fca00078e020e */
[----:B------:R0:W-:Y:S02]  /*0850*/  @!P0 STS [R14], R17 ;  /* 0x000000110e008388 */ /* 0x0001e40000000800 */
.L_x_6:
[----:B------:R-:W-:Y:S01]  /*0860*/  ISETP.NE.AND P0, PT, R18, 0x1, PT ;  /* 0x000000011200780c */ /* 0x000fe20003f05270 */
[----:B------:R-:W-:Y:S05]  /*0870*/  WARPSYNC.ALL ;  /* 0x0000000000007948 */ /* 0x000fea0003800000 */
[----:B------:R-:W-:Y:S07]  /*0880*/  BAR.SYNC.DEFER_BLOCKING 0x0 ;  /* 0x0000000000007b1d */ /* 0x000fee0000010000 */
[----:B------:R-:W-:Y:S05]  /*0890*/  @!P0 BRA `(.L_x_3) ;  /* 0x00000000007c8947 */ /* 0x000fea0003800000 */
[----:B0-----:R-:W0:Y:S01]  /*08a0*/  LDC.64 R14, c[0x0][0x3a0] ;  /* 0x0000e800ff0e7b82 */ /* 0x001e220000000a00 */
[----:B------:R-:W-:-:S04]  /*08b0*/  IADD3 R16, P0, PT, R9, R16, RZ ;  /* 0x0000001009107210 */ /* 0x000fc80007f1e0ff */
[----:B------:R-:W-:Y:S02]  /*08c0*/  IADD3.X R17, PT, PT, RZ, RZ, RZ, P0, !PT ;  /* 0x000000ffff117210 */ /* 0x000fe400007fe4ff */
[----:B0-----:R-:W-:-:S04]  /*08d0*/  LEA R14, P0, R16, R14, 0x2 ;  /* 0x0000000e100e7211 */ /* 0x001fc800078010ff */
[----:B------:R-:W-:-:S05]  /*08e0*/  LEA.HI.X R15, R16, R15, R17, 0x2, P0 ;  /* 0x0000000f100f7211 */ /* 0x000fca00000f1411 */
        /* <DEDUP_REMOVED lines=11> */
.L_x_7:
[----:B------:R-:W-:Y:S01]  /*09a0*/  BAR.SYNC.DEFER_BLOCKING 0x0 ;  /* 0x0000000000007b1d */ /* 0x000fe20000010000 */
[----:B------:R-:W-:-:S13]  /*09b0*/  ISETP.NE.AND P0, PT, R18, 0x2, PT ;  /* 0x000000021200780c */ /* 0x000fda0003f05270 */
[----:B------:R-:W-:Y:S05]  /*09c0*/  @!P0 BRA `(.L_x_3) ;  /* 0x0000000000308947 */ /* 0x000fea0003800000 */
[----:B------:R-:W2:Y:S02]  /*09d0*/  LDG.E R14, desc[UR8][R14.64+0x8] ;  /* 0x000008080e0e7981 */ /* 0x000ea4000c1e1900 */
[----:B--2---:R-:W-:-:S13]  /*09e0*/  ISETP.GE.AND P0, PT, R14, UR4, PT ;  /* 0x000000040e007c0c */ /* 0x004fda000bf06270 */
[----:B------:R-:W-:Y:S05]  /*09f0*/  @!P0 BRA `(.L_x_8) ;  /* 0x0000000000208947 */ /* 0x000fea0003800000 */
[----:B------:R-:W-:-:S05]  /*0a00*/  VIADD R15, R14, -UR4 ;  /* 0x800000040e0f7c36 */ /* 0x000fca0008000000 */
[----:B------:R-:W-:-:S13]  /*0a10*/  ISETP.GE.AND P0, PT, R15, R4, PT ;  /* 0x000000040f00720c */ /* 0x000fda0003f06270 */
[----:B------:R-:W1:Y:S01]  /*0a20*/  @!P0 S2R R17, SR_CgaCtaId ;  /* 0x0000000000118919 */ /* 0x000e620000008800 */
[----:B------:R-:W-:-:S04]  /*0a30*/  @!P0 MOV R14, 0x400 ;  /* 0x00000400000e8802 */ /* 0x000fc80000000f00 */
[----:B-1----:R-:W-:Y:S01]  /*0a40*/  @!P0 LEA R14, R17, R14, 0x18 ;  /* 0x0000000e110e8211 */ /* 0x002fe200078ec0ff */
[----:B------:R-:W-:-:S04]  /*0a50*/  @!P0 IMAD.MOV.U32 R17, RZ, RZ, 0x989680 ;  /* 0x00989680ff118424 */ /* 0x000fc800078e00ff */
[----:B------:R-:W-:-:S05]  /*0a60*/  @!P0 IMAD R14, R15, 0x4, R14 ;  /* 0x000000040f0e8824 */ /* 0x000fca00078e020e */
[----:B------:R1:W-:Y:S02]  /*0a70*/  @!P0 STS [R14], R17 ;  /* 0x000000110e008388 */ /* 0x0003e40000000800 */
.L_x_8:
[----:B------:R-:W-:Y:S06]  /*0a80*/  BAR.SYNC.DEFER_BLOCKING 0x0 ;  /* 0x0000000000007b1d */ /* 0x000fec0000010000 */
.L_x_3:
[----:B01----:R-:W0:Y:S01]  /*0a90*/  LDC R14, c[0x0][0x384] ;  /* 0x0000e100ff0e7b82 */ /* 0x003e220000000800 */
[----:B------:R-:W-:Y:S07]  /*0aa0*/  WARPSYNC.ALL ;  /* 0x0000000000007948 */ /* 0x000fee0003800000 */
[----:B------:R-:W-:Y:S01]  /*0ab0*/  BAR.SYNC.DEFER_BLOCKING 0x0 ;  /* 0x0000000000007b1d */ /* 0x000fe20000010000 */
[----:B0-----:R-:W-:-:S13]  /*0ac0*/  ISETP.GE.AND P0, PT, R14, 0x42, PT ;  /* 0x000000420e00780c */ /* 0x001fda0003f06270 */
[----:B------:R-:W-:Y:S05]  /*0ad0*/  @!P0 BRA `(.L_x_9) ;  /* 0x0000000000a48947 */ /* 0x000fea0003800000 */
[----:B------:R-:W-:Y:S01]  /*0ae0*/  BSSY.RECONVERGENT B0, `(.L_x_9) ;  /* 0x0000028000007945 */ /* 0x000fe20003800200 */
[----:B------:R-:W-:-:S07]  /*0af0*/  IMAD.MOV.U32 R14, RZ, RZ, R4 ;  /* 0x000000ffff0e7224 */ /* 0x000fce00078e0004 */
.L_x_14:
[----:B0-----:R-:W0:Y:S01]  /*0b00*/  LDCU UR5, c[0x0][0x384] ;  /* 0x00007080ff0577ac */ /* 0x001e220008000800 */
[----:B------:R-:W-:Y:S02]  /*0b10*/  SHF.R.U32.HI R20, RZ, 0x1, R14 ;  /* 0x00000001ff147819 */ /* 0x000fe4000001160e */
[----:B0-----:R-:W-:-:S13]  /*0b20*/  ISETP.GE.AND P0, PT, R0, UR5, PT ;  /* 0x0000000500007c0c */ /* 0x001fda000bf06270 */
[----:B-1----:R-:W-:Y:S05]  /*0b30*/  @P0 BRA `(.L_x_10) ;  /* 0x00000000007c0947 */ /* 0x002fea0003800000 */
[----:B------:R-:W-:-:S07]  /*0b40*/  IMAD.MOV.U32 R15, RZ, RZ, R0 ;  /* 0x000000ffff0f7224 */ /* 0x000fce00078e0000 */
.L_x_13:
[----:B------:R-:W-:-:S13]  /*0b50*/  ISETP.GE.U32.AND P0, PT, R15, R20, PT ;  /* 0x000000140f00720c */ /* 0x000fda0003f06070 */
[----:B01----:R-:W-:Y:S05]  /*0b60*/  @P0 BRA `(.L_x_11) ;  /* 0x00000000005c0947 */ /* 0x003fea0003800000 */
[----:B------:R-:W0:Y:S01]  /*0b70*/  S2UR UR6, SR_CgaCtaId ;  /* 0x00000000000679c3 */ /* 0x000e220000008800 */
[----:B------:R-:W-:Y:S02]  /*0b80*/  UMOV UR5, 0x400 ;  /* 0x0000040000057882 */ /* 0x000fe40000000000 */
[----:B0-----:R-:W-:-:S06]  /*0b90*/  ULEA UR5, UR6, UR5, 0x18 ;  /* 0x0000000506057291 */ /* 0x001fcc000f8ec0ff */
[----:B------:R-:W-:-:S05]  /*0ba0*/  LEA R17, R15, UR5, 0x2 ;  /* 0x000000050f117c11 */ /* 0x000fca000f8e10ff */
[----:B------:R-:W-:Y:S01]  /*0bb0*/  IMAD R19, R20, 0x4, R17 ;  /* 0x0000000414137824 */ /* 0x000fe200078e0211 */
[----:B------:R-:W-:Y:S04]  /*0bc0*/  LDS R16, [R17] ;  /* 0x0000000011107984 */ /* 0x000fe80000000800 */
[----:B------:R-:W0:Y:S02]  /*0bd0*/  LDS R21, [R19] ;  /* 0x0000000013157984 */ /* 0x000e240000000800 */
[----:B0-----:R-:W-:-:S13]  /*0be0*/  ISETP.NE.AND P0, PT, R16, R21, PT ;  /* 0x000000151000720c */ /* 0x001fda0003f05270 */
[----:B------:R-:W-:Y:S05]  /*0bf0*/  @P0 BRA `(.L_x_12) ;  /* 0x0000000000200947 */ /* 0x000fea0003800000 */
[----:B------:R-:W-:-:S04]  /*0c00*/  IMAD R19, R4, 0x4, R17 ;  /* 0x0000000404137824 */ /* 0x000fc800078e0211 */
[----:B------:R-:W-:Y:S01]  /*0c10*/  IMAD R17, R20, 0x4, R19 ;  /* 0x0000000414117824 */ /* 0x000fe200078e0213 */
[----:B------:R-:W-:Y:S05]  /*0c20*/  LDS R16, [R19] ;  /* 0x0000000013107984 */ /* 0x000fea0000000800 */
[----:B------:R-:W0:Y:S02]  /*0c30*/  LDS R17, [R17] ;  /* 0x0000000011117984 */ /* 0x000e240000000800 */
[----:B0-----:R-:W-:-:S13]  /*0c40*/  ISETP.GT.AND P0, PT, R16, R17, PT ;  /* 0x000000111000720c */ /* 0x001fda0003f04270 */
[----:B------:R-:W-:Y:S05]  /*0c50*/  @!P0 BRA `(.L_x_11) ;  /* 0x0000000000208947 */ /* 0x000fea0003800000 */
[----:B------:R1:W-:Y:S01]  /*0c60*/  STS [R19], R17 ;  /* 0x0000001113007388 */ /* 0x0003e20000000800 */
[----:B------:R-:W-:Y:S05]  /*0c70*/  BRA `(.L_x_11) ;  /* 0x0000000000187947 */ /* 0x000fea0003800000 */
.L_x_12:
[----:B------:R-:W-:-:S13]  /*0c80*/  ISETP.GT.AND P0, PT, R16, R21, PT ;  /* 0x000000151000720c */ /* 0x000fda0003f04270 */
[C---:B------:R-:W-:Y:S01]  /*0c90*/  @P0 IMAD R16, R4.reuse, 0x4, R19 ;  /* 0x0000000404100824 */ /* 0x040fe200078e0213 */
[----:B------:R-:W-:Y:S01]  /*0ca0*/  @P0 STS [R17], R21 ;  /* 0x0000001511000388 */ /* 0x000fe20000000800 */
[----:B------:R-:W-:-:S04]  /*0cb0*/  @P0 IMAD R19, R4, 0x4, R17 ;  /* 0x0000000404130824 */ /* 0x000fc800078e0211 */
[----:B------:R-:W0:Y:S04]  /*0cc0*/  @P0 LDS R16, [R16] ;  /* 0x0000000010100984 */ /* 0x000e280000000800 */
[----:B0-----:R0:W-:Y:S02]  /*0cd0*/  @P0 STS [R19], R16 ;  /* 0x0000001013000388 */ /* 0x0011e40000000800 */
.L_x_11:
[----:B------:R-:W-:Y:S01]  /*0ce0*/  IMAD.IADD R15, R2, 0x1, R15 ;  /* 0x00000001020f7824 */ /* 0x000fe200078e020f */
[----:B------:R-:W-:Y:S05]  /*0cf0*/  WARPSYNC.ALL ;  /* 0x0000000000007948 */ /* 0x000fea0003800000 */
[----:B------:R-:W-:Y:S01]  /*0d00*/  BAR.SYNC.DEFER_BLOCKING 0x0 ;  /* 0x0000000000007b1d */ /* 0x000fe20000010000 */
[----:B------:R-:W-:-:S13]  /*0d10*/  ISETP.GE.AND P0, PT, R15, R4, PT ;  /* 0x000000040f00720c */ /* 0x000fda0003f06270 */
[----:B------:R-:W-:Y:S05]  /*0d20*/  @!P0 BRA `(.L_x_13) ;  /* 0xfffffffc00888947 */ /* 0x000fea000383ffff */
.L_x_10:
[----:B------:R-:W-:Y:S01]  /*0d30*/  ISETP.GT.U32.AND P0, PT, R14, 0x83, PT ;  /* 0x000000830e00780c */ /* 0x000fe20003f04070 */
[----:B------:R-:W-:-:S12]  /*0d40*/  IMAD.MOV.U32 R14, RZ, RZ, R20 ;  /* 0x000000ffff0e7224 */ /* 0x000fd800078e0014 */
[----:B------:R-:W-:Y:S05]  /*0d50*/  @P0 BRA `(.L_x_14) ;  /* 0xfffffffc00680947 */ /* 0x000fea000383ffff */
[----:B------:R-:W-:Y:S05]  /*0d60*/  BSYNC.RECONVERGENT B0 ;  /* 0x0000000000007941 */ /* 0x000fea0003800200 */
.L_x_9:
[----:B------:R-:W-:-:S13]  /*0d70*/  ISETP.GT.U32.AND P0, PT, R0, 0x1f, PT ;  /* 0x0000001f0000780c */ /* 0x000fda0003f04070 */
[----:B------:R-:W-:Y:S05]  /*0d80*/  @P0 BRA `(.L_x_15) ;  /* 0x0000000400b80947 */ /* 0x000fea0003800000 */
[----:B------:R2:W3:Y:S01]  /*0d90*/  LDS R15, [R7] ;  /* 0x00000000070f7984 */ /* 0x0004e20000000800 */
[----:B------:R-:W-:Y:S01]  /*0da0*/  BSSY.RECONVERGENT B0, `(.L_x_15) ;  /* 0x000006c000007945 */ /* 0x000fe20003800200 */
[----:B------:R-:W-:-:S07]  /*0db0*/  IMAD.MOV.U32 R14, RZ, RZ, 0x20 ;  /* 0x00000020ff0e7424 */ /* 0x000fce00078e00ff */
.L_x_32:
[----:B01----:R-:W-:Y:S01]  /*0dc0*/  IMAD R17, R14, 0x4, R7 ;  /* 0x000000040e117824 */ /* 0x003fe200078e0207 */
[----:B------:R-:W-:Y:S04]  /*0dd0*/  BSSY.RECONVERGENT B1, `(.L_x_16) ;  /* 0x0000011000017945 */ /* 0x000fe80003800200 */
[----:B0-----:R-:W3:Y:S02]  /*0de0*/  LDS R16, [R17] ;  /* 0x0000000011107984 */ /* 0x001ee40000000800 */
[----:B---3--:R-:W-:-:S13]  /*0df0*/  ISETP.NE.AND P0, PT, R15, R16, PT ;  /* 0x000000100f00720c */ /* 0x008fda0003f05270 */
[----:B------:R-:W-:Y:S05]  /*0e00*/  @P0 BRA `(.L_x_17) ;  /* 0x00000000001c0947 */ /* 0x000fea0003800000 */
[----:B------:R-:W-:Y:S01]  /*0e10*/  IMAD R17, R4, 0x4, R17 ;  /* 0x0000000404117824 */ /* 0x000fe200078e0211 */
[----:B------:R-:W-:Y:S05]  /*0e20*/  LDS R16, [R10] ;  /* 0x000000000a107984 */ /* 0x000fea0000000800 */
[----:B------:R-:W0:Y:S02]  /*0e30*/  LDS R17, [R17] ;  /* 0x0000000011117984 */ /* 0x000e240000000800 */
[----:B0-----:R-:W-:-:S13]  /*0e40*/  ISETP.GT.AND P0, PT, R16, R17, PT ;  /* 0x000000111000720c */ /* 0x001fda0003f04270 */
[----:B------:R-:W-:Y:S05]  /*0e50*/  @!P0 BRA `(.L_x_18) ;  /* 0x0000000000208947 */ /* 0x000fea0003800000 */
[----:B------:R1:W-:Y:S01]  /*0e60*/  STS [R10], R17 ;  /* 0x000000110a007388 */ /* 0x0003e20000000800 */
[----:B------:R-:W-:Y:S05]  /*0e70*/  BRA `(.L_x_18) ;  /* 0x0000000000187947 */ /* 0x000fea0003800000 */
.L_x_17:
[----:B------:R-:W-:-:S13]  /*0e80*/  ISETP.GT.AND P0, PT, R15, R16, PT ;  /* 0x000000100f00720c */ /* 0x000fda0003f04270 */
[----:B------:R-:W-:Y:S01]  /*0e90*/  @P0 IMAD R17, R4, 0x4, R17 ;  /* 0x0000000404110824 */ /* 0x000fe200078e0211 */
[----:B------:R-:W-:Y:S01]  /*0ea0*/  @P0 STS [R7], R16 ;  /* 0x0000001007000388 */ /* 0x000fe20000000800 */
[----:B------:R-:W-:-:S04]  /*0eb0*/  @P0 IMAD.MOV.U32 R15, RZ, RZ, R16 ;  /* 0x000000ffff0f0224 */ /* 0x000fc800078e0010 */
[----:B------:R-:W0:Y:S04]  /*0ec0*/  @P0 LDS R17, [R17] ;  /* 0x0000000011110984 */ /* 0x000e280000000800 */
[----:B0-----:R0:W-:Y:S02]  /*0ed0*/  @P0 STS [R10], R17 ;  /* 0x000000110a000388 */ /* 0x0011e40000000800 */
.L_x_18:
[----:B------:R-:W-:Y:S05]  /*0ee0*/  BSYNC.RECONVERGENT B1 ;  /* 0x0000000000017941 */ /* 0x000fea0003800200 */
.L_x_16:
[----:B------:R-:W-:-:S13]  /*0ef0*/  ISETP.GE.U32.AND P0, PT, R14, 0x2, PT ;  /* 0x000000020e00780c */ /* 0x000fda0003f06070 */
[----:B------:R-:W-:Y:S05]  /*0f00*/  @!P0 BRA `(.L_x_19) ;  /* 0x0000000400548947 */ /* 0x000fea0003800000 */
[----:B------:R-:W-:Y:S01]  /*0f10*/  SHF.L.U32 R16, R14, 0x1, RZ ;  /* 0x000000010e107819 */ /* 0x000fe200000006ff */
[----:B------:R-:W-:Y:S03]  /*0f20*/  BSSY.RECONVERGENT B1, `(.L_x_20) ;  /* 0x0000013000017945 */ /* 0x000fe60003800200 */
[----:B------:R-:W-:-:S05]  /*0f30*/  LOP3.LUT R16, R16, 0x7c, RZ, 0xc0, !PT ;  /* 0x0000007c10107812 */ /* 0x000fca00078ec0ff */
[----:B01----:R-:W-:-:S05]  /*0f40*/  IMAD.IADD R17, R7, 0x1, R16 ;  /* 0x0000000107117824 */ /* 0x003fca00078e0210 */
[----:B------:R-:W0:Y:S02]  /*0f50*/  LDS R20, [R17] ;  /* 0x0000000011147984 */ /* 0x000e240000000800 */
[----:B0-----:R-:W-:-:S13]  /*0f60*/  ISETP.NE.AND P0, PT, R15, R20, PT ;  /* 0x000000140f00720c */ /* 0x001fda0003f05270 */
[----:B------:R-:W-:Y:S05]  /*0f70*/  @!P0 BRA `(.L_x_21) ;  /* 0x0000000000208947 */ /* 0x000fea0003800000 */
[----:B------:R-:W-:-:S13]  /*0f80*/  ISETP.GT.AND P0, PT, R15, R20, PT ;  /* 0x000000140f00720c */ /* 0x000fda0003f04270 */
[----:B------:R-:W-:Y:S05]  /*0f90*/  @!P0 BRA `(.L_x_22) ;  /* 0x00000000002c8947 */ /* 0x000fea0003800000 */
[----:B------:R-:W-:Y:S01]  /*0fa0*/  IMAD R16, R4, 0x4, R17 ;  /* 0x0000000404107824 */ /* 0x000fe200078e0211 */
[----:B------:R-:W-:Y:S01]  /*0fb0*/  STS [R7], R20 ;  /* 0x0000001407007388 */ /* 0x000fe20000000800 */
[----:B------:R-:W-:-:S03]  /*0fc0*/  IMAD.MOV.U32 R15, RZ, RZ, R20 ;  /* 0x000000ffff0f7224 */ /* 0x000fc600078e0014 */
[----:B------:R-:W0:Y:S04]  /*0fd0*/  LDS R17, [R16] ;  /* 0x0000000010117984 */ /* 0x000e280000000800 */
[----:B0-----:R0:W-:Y:S01]  /*0fe0*/  STS [R10], R17 ;  /* 0x000000110a007388 */ /* 0x0011e20000000800 */
[----:B------:R-:W-:Y:S05]  /*0ff0*/  BRA `(.L_x_22) ;  /* 0x0000000000147947 */ /* 0x000fea0003800000 */
.L_x_21:
[----:B------:R-:W-:Y:S01]  /*1000*/  IMAD R17, R4, 0x4, R17 ;  /* 0x0000000404117824 */ /* 0x000fe200078e0211 */
[----:B------:R-:W-:Y:S05]  /*1010*/  LDS R16, [R10] ;  /* 0x000000000a107984 */ /* 0x000fea0000000800 */
[----:B------:R-:W0:Y:S02]  /*1020*/  LDS R17, [R17] ;  /* 0x0000000011117984 */ /* 0x000e240000000800 */
[----:B0-----:R-:W-:-:S13]  /*1030*/  ISETP.GT.AND P0, PT, R16, R17, PT ;  /* 0x000000111000720c */ /* 0x001fda0003f04270 */
[----:B------:R1:W-:Y:S02]  /*1040*/  @P0 STS [R10], R17 ;  /* 0x000000110a000388 */ /* 0x0003e40000000800 */
.L_x_22:
[----:B------:R-:W-:Y:S05]  /*1050*/  BSYNC.RECONVERGENT B1 ;  /* 0x0000000000017941 */ /* 0x000fea0003800200 */
.L_x_20:
[----:B------:R-:W-:Y:S01]  /*1060*/  LOP3.LUT R16, R14, 0x3c, RZ, 0xc0, !PT ;  /* 0x0000003c0e107812 */ /* 0x000fe200078ec0ff */
[----:B------:R-:W-:Y:S04]  /*1070*/  BSSY.RECONVERGENT B1, `(.L_x_23) ;  /* 0x0000012000017945 */ /* 0x000fe80003800200 */
        /* <DEDUP_REMOVED lines=12> */
.L_x_24:
[----:B------:R-:W-:Y:S01]  /*1140*/  IMAD R17, R4, 0x4, R17 ;  /* 0x0000000404117824 */ /* 0x000fe200078e0211 */
[----:B------:R-:W-:Y:S05]  /*1150*/  LDS R16, [R10] ;  /* 0x000000000a107984 */ /* 0x000fea0000000800 */
[----:B------:R-:W0:Y:S02]  /*1160*/  LDS R17, [R17] ;  /* 0x0000000011117984 */ /* 0x000e240000000800 */
[----:B0-----:R-:W-:-:S13]  /*1170*/  ISETP.GT.AND P0, PT, R16, R17, PT ;  /* 0x000000111000720c */ /* 0x001fda0003f04270 */
[----:B------:R0:W-:Y:S02]  /*1180*/  @P0 STS [R10], R17 ;  /* 0x000000110a000388 */ /* 0x0001e40000000800 */
.L_x_25:
[----:B------:R-:W-:Y:S05]  /*1190*/  BSYNC.RECONVERGENT B1 ;  /* 0x0000000000017941 */ /* 0x000fea0003800200 */
.L_x_23:
[----:B------:R-:W-:Y:S01]  /*11a0*/  SHF.R.U32.HI R16, RZ, 0x1, R14 ;  /* 0x00000001ff107819 */ /* 0x000fe2000001160e */
        /* <DEDUP_REMOVED lines=14> */
.L_x_27:
[----:B------:R-:W-:Y:S01]  /*1290*/  IMAD R17, R4, 0x4, R17 ;  /* 0x0000000404117824 */ /* 0x000fe200078e0211 */
[----:B------:R-:W-:Y:S05]  /*12a0*/  LDS R16, [R10] ;  /* 0x000000000a107984 */ /* 0x000fea0000000800 */
[----:B------:R-:W0:Y:S02]  /*12b0*/  LDS R17, [R17] ;  /* 0x0000000011117984 */ /* 0x000e240000000800 */
[----:B0-----:R-:W-:-:S13]  /*12c0*/  ISETP.GT.AND P0, PT, R16, R17, PT ;  /* 0x000000111000720c */ /* 0x001fda0003f04270 */
[----:B------:R0:W-:Y:S02]  /*12d0*/  @P0 STS [R10], R17 ;  /* 0x000000110a000388 */ /* 0x0001e40000000800 */
.L_x_28:
[----:B------:R-:W-:Y:S05]  /*12e0*/  BSYNC.RECONVERGENT B1 ;  /* 0x0000000000017941 */ /* 0x000fea0003800200 */
.L_x_26:
        /* <DEDUP_REMOVED lines=15> */
.L_x_30:
[----:B------:R-:W-:Y:S01]  /*13e0*/  IMAD R17, R4, 0x4, R17 ;  /* 0x0000000404117824 */ /* 0x000fe200078e0211 */
[----:B------:R-:W-:Y:S05]  /*13f0*/  LDS R16, [R10] ;  /* 0x000000000a107984 */ /* 0x000fea0000000800 */
[----:B------:R-:W0:Y:S02]  /*1400*/  LDS R17, [R17] ;  /* 0x0000000011117984 */ /* 0x000e240000000800 */
[----:B0-----:R-:W-:-:S13]  /*1410*/  ISETP.GT.AND P0, PT, R16, R17, PT ;  /* 0x000000111000720c */ /* 0x001fda0003f04270 */
[----:B------:R1:W-:Y:S02]  /*1420*/  @P0 STS [R10], R17 ;  /* 0x000000110a000388 */ /* 0x0003e40000000800 */
.L_x_31:
[----:B------:R-:W-:Y:S05]  /*1430*/  BSYNC.RECONVERGENT B1 ;  /* 0x0000000000017941 */ /* 0x000fea0003800200 */
.L_x_29:
[----:B------:R-:W-:Y:S01]  /*1440*/  SHF.R.U32.HI R14, RZ, 0x5, R14 ;  /* 0x00000005ff0e7819 */ /* 0x000fe2000001160e */
[----:B------:R-:W-:Y:S06]  /*1450*/  BRA `(.L_x_32) ;  /* 0xfffffff800587947 */ /* 0x000fec000383ffff */
.L_x_19:
[----:B------:R-:W-:Y:S05]  /*1460*/  BSYNC.RECONVERGENT B0 ;  /* 0x0000000000007941 */ /* 0x000fea0003800200 */
.L_x_15:
[----:B------:R-:W-:Y:S05]  /*1470*/  WARPSYNC.ALL ;  /* 0x0000000000007948 */ /* 0x000fea0003800000 */
[----:B------:R-:W3:Y:S08]  /*1480*/  S2UR UR6, SR_CgaCtaId ;  /* 0x00000000000679c3 */ /* 0x000ef00000008800 */
[----:B------:R-:W-:Y:S06]  /*1490*/  BAR.SYNC.DEFER_BLOCKING 0x0 ;  /* 0x0000000000007b1d */ /* 0x000fec0000010000 */
[----:B------:R-:W-:-:S02]  /*14a0*/  UMOV UR5, 0x400 ;  /* 0x0000040000057882 */ /* 0x000fc40000000000 */
[----:B---3--:R-:W-:-:S09]  /*14b0*/  ULEA UR5, UR6, UR5, 0x18 ;  /* 0x0000000506057291 */ /* 0x008fd2000f8ec0ff */
[----:B------:R-:W3:Y:S02]  /*14c0*/  LDS R14, [UR5] ;  /* 0x00000005ff0e7984 */ /* 0x000ee40008000800 */
[----:B---3--:R-:W-:-:S13]  /*14d0*/  ISETP.NE.AND P0, PT, R13, R14, PT ;  /* 0x0000000e0d00720c */ /* 0x008fda0003f05270 */
[----:B0-----:R-:W0:Y:S02]  /*14e0*/  @!P0 LDS R16, [R8] ;  /* 0x0000000008108984 */ /* 0x001e240000000800 */
[----:B0-----:R-:W-:Y:S01]  /*14f0*/  @!P0 VIMNMX R11, PT, PT, R11, R16, PT ;  /* 0x000000100b0b8248 */ /* 0x001fe20003fe0100 */
[----:B------:R-:W-:Y:S06]  /*1500*/  @!P0 BRA `(.L_x_33) ;  /* 0x00000000000c8947 */ /* 0x000fec0003800000 */
[----:B------:R-:W-:-:S13]  /*1510*/  ISETP.GT.AND P0, PT, R13, R14, PT ;  /* 0x0000000e0d00720c */ /* 0x000fda0003f04270 */
[----:B------:R0:W3:Y:S01]  /*1520*/  @P0 LDS R11, [R8] ;  /* 0x00000000080b0984 */ /* 0x0000e20000000800 */
[----:B------:R-:W-:-:S07]  /*1530*/  @P0 IMAD.MOV.U32 R13, RZ, RZ, R14 ;  /* 0x000000ffff0d0224 */ /* 0x000fce00078e000e */
.L_x_33:
[----:B------:R-:W4:Y:S01]  /*1540*/  LDCU UR5, c[0x0][0x384] ;  /* 0x00007080ff0577ac */ /* 0x000f220008000800 */
[----:B------:R-:W-:-:S04]  /*1550*/  UIADD3 UR4, UPT, UPT, UR4, 0x400, URZ ;  /* 0x0000040004047890 */ /* 0x000fc8000fffe0ff */
[----:B----4-:R-:W-:Y:S01]  /*1560*/  UISETP.GE.AND UP0, UPT, UR4, UR5, UPT ;  /* 0x000000050400728c */ /* 0x010fe2000bf06270 */
[----:B------:R-:W-:Y:S08]  /*1570*/  BAR.SYNC.DEFER_BLOCKING 0x0 ;  /* 0x0000000000007b1d */ /* 0x000ff00000010000 */
[----:B------:R-:W-:Y:S05]  /*1580*/  BRA.U !UP0, `(.L_x_34) ;  /* 0xffffffed08187547 */ /* 0x000fea000b83ffff */
.L_x_0:
[----:B------:R-:W4:Y:S01]  /*1590*/  LDC.64 R12, c[0x0][0x3a0] ;  /* 0x0000e800ff0c7b82 */ /* 0x000f220000000a00 */
[----:B------:R-:W5:Y:S01]  /*15a0*/  LDCU UR4, c[0x0][0x388] ;  /* 0x00007100ff0477ac */ /* 0x000f620008000800 */
[----:B------:R-:W-:Y:S02]  /*15b0*/  IMAD.IADD R15, R9, 0x1, R6 ;  /* 0x00000001090f7824 */ /* 0x000fe400078e0206 */
[----:B------:R-:W-:-:S05]  /*15c0*/  VIADD R6, R6, 0x1 ;  /* 0x0000000106067836 */ /* 0x000fca0000000000 */
[----:B-----5:R-:W-:Y:S01]  /*15d0*/  ISETP.NE.AND P0, PT, R6, UR4, PT ;  /* 0x0000000406007c0c */ /* 0x020fe2000bf05270 */
[----:B----4-:R-:W-:-:S05]  /*15e0*/  IMAD.WIDE.U32 R12, R15, 0x4, R12 ;  /* 0x000000040f0c7825 */ /* 0x010fca00078e000c */
[----:B---3--:R3:W-:Y:S01]  /*15f0*/  STG.E desc[UR8][R12.64], R11 ;  /* 0x0000000b0c007986 */ /* 0x0087e2000c101908 */
[----:B------:R-:W-:Y:S06]  /*1600*/  BAR.SYNC.DEFER_BLOCKING 0x0 ;  /* 0x0000000000007b1d */ /* 0x000fec0000010000 */
[----:B------:R-:W-:Y:S05]  /*1610*/  @P0 BRA `(.L_x_35) ;  /* 0xffffffe800d00947 */ /* 0x000fea000383ffff */
[----:B------:R-:W-:Y:S05]  /*1620*/  EXIT ;  /* 0x000000000000794d */ /* 0x000fea0003800000 */
.L_x_36:
[----:B------:R-:W-:-:S00]  /*1630*/  BRA `(.L_x_36) ;  /* 0xfffffffc00fc7947 */ /* 0x000fc0000383ffff */
[----:B------:R-:W-:-:S00]  /*1640*/  NOP ;  /* 0x0000000000007918 */ /* 0x000fc00000000000 */
        /* <DEDUP_REMOVED lines=11> */
.L_x_50:


//--------------------- .text._Z11computeDistiiiPiS_ --------------------------
	.section	.text._Z11computeDistiiiPiS_,"ax",@progbits
	.align	128
        .global         _Z11computeDistiiiPiS_
        .type           _Z11computeDistiiiPiS_,@function
        .size           _Z11computeDistiiiPiS_,(.L_x_51 - _Z11computeDistiiiPiS_)
        .other          _Z11computeDistiiiPiS_,@"STO_CUDA_ENTRY STV_DEFAULT"
_Z11computeDistiiiPiS_:
.text._Z11computeDistiiiPiS_:
[----:B------:R-:W-:Y:S01]  /*0000*/  LDC R1, c[0x0][0x37c] ;  /* 0x0000df00ff017b82 */ /* 0x000fe20000000800 */
[----:B------:R-:W0:Y:S02]  /*0010*/  S2R R18, SR_TID.Y ;  /* 0x0000000000127919 */ /* 0x000e240000002200 */
[----:B0-----:R-:W-:-:S13]  /*0020*/  ISETP.GT.U32.AND P0, PT, R18, 0x1f, PT ;  /* 0x0000001f1200780c */ /* 0x001fda0003f04070 */
[----:B------:R-:W-:Y:S05]  /*0030*/  @P0 EXIT ;  /* 0x000000000000094d */ /* 0x000fea0003800000 */
[----:B------:R-:W0:Y:S01]  /*0040*/  LDCU UR5, c[0x0][0x388] ;  /* 0x00007100ff0577ac */ /* 0x000e220008000800 */
[----:B------:R-:W1:Y:S01]  /*0050*/  S2R R16, SR_CTAID.X ;  /* 0x0000000000107919 */ /* 0x000e620000002500 */
[----:B------:R-:W-:Y:S01]  /*0060*/  MOV R23, R18 ;  /* 0x0000001200177202 */ /* 0x000fe20000000f00 */
[----:B------:R-:W2:Y:S01]  /*0070*/  LDC R7, c[0x0][0x360] ;  /* 0x0000d800ff077b82 */ /* 0x000ea20000000800 */
[----:B------:R-:W3:Y:S01]  /*0080*/  LDCU UR4, c[0x0][0x384] ;  /* 0x00007080ff0477ac */ /* 0x000ee20008000800 */
[----:B------:R-:W4:Y:S01]  /*0090*/  S2R R17, SR_TID.X ;  /* 0x0000000000117919 */ /* 0x000f220000002100 */
[----:B------:R-:W1:Y:S01]  /*00a0*/  LDCU.64 UR10, c[0x0][0x358] ;  /* 0x00006b00ff0a77ac */ /* 0x000e620008000a00 */
[----:B------:R-:W1:Y:S01]  /*00b0*/  LDCU UR9, c[0x0][0x364] ;  /* 0x00006c80ff0977ac */ /* 0x000e620008000800 */
[----:B0-----:R-:W-:Y:S01]  /*00c0*/  I2FP.F32.S32 R0, UR5 ;  /* 0x0000000500007c45 */ /* 0x001fe20008201400 */
[----:B---3--:R-:W-:-:S04]  /*00d0*/  ULEA.HI UR4, UR4, UR4, URZ, 0x1 ;  /* 0x0000000404047291 */ /* 0x008fc8000f8f08ff */
[----:B------:R-:W-:Y:S01]  /*00e0*/  FMUL R0, R0, 0.0078125 ;  /* 0x3c00000000007820 */ /* 0x000fe20000400000 */
[----:B------:R-:W-:-:S03]  /*00f0*/  USHF.R.S32.HI UR4, URZ, 0x1, UR4 ;  /* 0x00000001ff047899 */ /* 0x000fc60008011404 */
[----:B------:R0:W3:Y:S09]  /*0100*/  F2I.CEIL.NTZ R25, R0 ;  /* 0x0000000000197305 */ /* 0x0000f2000020b100 */
.L_x_48:
[----:B----4-:R-:W-:-:S13]  /*0110*/  ISETP.GT.U32.AND P0, PT, R17, 0x1f, PT ;  /* 0x0000001f1100780c */ /* 0x010fda0003f04070 */
[----:B0-2---:R-:W-:Y:S05]  /*0120*/  @P0 BRA `(.L_x_37) ;  /* 0x0000000800380947 */ /* 0x005fea0003800000 */
[----:B------:R-:W4:Y:S01]  /*0130*/  S2R R4, SR_CTAID.Y ;  /* 0x0000000000047919 */ /* 0x000f220000002600 */
[----:B------:R-:W5:Y:S01]  /*0140*/  S2UR UR6, SR_CgaCtaId ;  /* 0x00000000000679c3 */ /* 0x000f620000008800 */
[----:B------:R-:W0:Y:S01]  /*0150*/  LDCU UR5, c[0x0][0x380] ;  /* 0x00007000ff0577ac */ /* 0x000e220008000800 */
[----:B------:R-:W-:Y:S01]  /*0160*/  IADD3 R5, PT, PT, RZ, -UR4, RZ ;  /* 0x80000004ff057c10 */ /* 0x000fe2000fffe0ff */
[----:B------:R-:W-:Y:S01]  /*0170*/  IMAD.MOV.U32 R24, RZ, RZ, R17 ;  /* 0x000000ffff187224 */ /* 0x000fe200078e0011 */
[----:B------:R-:W1:Y:S01]  /*0180*/  LDCU UR12, c[0x0][0x388] ;  /* 0x00007100ff0c77ac */ /* 0x000e620008000800 */
[----:B0-----:R-:W-:-:S03]  /*0190*/  UIMAD UR7, UR4, UR5, URZ ;  /* 0x00000005040772a4 */ /* 0x001fc6000f8e02ff */
[----:B------:R-:W-:Y:S01]  /*01a0*/  UMOV UR5, 0x400 ;  /* 0x0000040000057882 */ /* 0x000fe20000000000 */
[----:B------:R-:W-:Y:S02]  /*01b0*/  UIADD3 UR8, UPT, UPT, UR4, UR7, URZ ;  /* 0x0000000704087290 */ /* 0x000fe4000fffe0ff */
[----:B-----5:R-:W-:Y:S01]  /*01c0*/  ULEA UR5, UR6, UR5, 0x18 ;  /* 0x0000000506057291 */ /* 0x020fe2000f8ec0ff */
[----:B----4-:R-:W-:-:S05]  /*01d0*/  IMAD R4, R4, 0x20, R23 ;  /* 0x0000002004047824 */ /* 0x010fca00078e0217 */
[----:B------:R-:W-:Y:S02]  /*01e0*/  LEA R6, R23, UR5, 0x9 ;  /* 0x0000000517067c11 */ /* 0x000fe4000f8e48ff */
[----:B------:R-:W-:-:S03]  /*01f0*/  ISETP.GE.AND P1, PT, R4, UR4, PT ;  /* 0x0000000404007c0c */ /* 0x000fc6000bf26270 */
[----:B------:R-:W-:Y:S01]  /*0200*/  IMAD R3, R17, 0x4, R6 ;  /* 0x0000000411037824 */ /* 0x000fe200078e0206 */
[C---:B------:R-:W-:Y:S02]  /*0210*/  ISETP.GE.AND P0, PT, R4.reuse, UR8, PT ;  /* 0x0000000804007c0c */ /* 0x040fe4000bf06270 */
[----:B------:R-:W-:Y:S02]  /*0220*/  SEL R5, R5, RZ, P1 ;  /* 0x000000ff05057207 */ /* 0x000fe40000800000 */
[C---:B------:R-:W-:Y:S02]  /*0230*/  ISETP.LT.OR P0, PT, R4.reuse, UR7, P0 ;  /* 0x0000000704007c0c */ /* 0x040fe40008701670 */
[C---:B------:R-:W-:Y:S01]  /*0240*/  IADD3 R5, PT, PT, R4.reuse, R5, RZ ;  /* 0x0000000504057210 */ /* 0x040fe20007ffe0ff */
[----:B-1----:R-:W-:-:S10]  /*0250*/  IMAD R4, R4, UR12, R17 ;  /* 0x0000000c04047c24 */ /* 0x002fd4000f8e0211 */
.L_x_47:
[----:B0-2---:R-:W0:Y:S01]  /*0260*/  S2R R11, SR_CgaCtaId ;  /* 0x00000000000b7919 */ /* 0x005e220000008800 */
[----:B------:R-:W-:Y:S01]  /*0270*/  MOV R8, 0x400 ;  /* 0x0000040000087802 */ /* 0x000fe20000000f00 */
[----:B------:R-:W-:Y:S05]  /*0280*/  WARPSYNC.ALL ;  /* 0x0000000000007948 */ /* 0x000fea0003800000 */
[----:B------:R-:W-:Y:S01]  /*0290*/  IADD3 R0, PT, PT, R8, 0x8000, RZ ;  /* 0x0000800008007810 */ /* 0x000fe20007ffe0ff */
[----:B------:R-:W-:Y:S03]  /*02a0*/  BSSY B0, `(.L_x_38) ;  /* 0x0000075000007945 */ /* 0x000fe60003800000 */
[----:B0-----:R-:W-:-:S05]  /*02b0*/  LEA R0, R11, R0, 0x18 ;  /* 0x000000000b007211 */ /* 0x001fca00078ec0ff */
[----:B------:R-:W-:-:S05]  /*02c0*/  IMAD R9, R23, 0x80, R0 ;  /* 0x0000008017097824 */ /* 0x000fca00078e0200 */
[----:B-1----:R-:W-:Y:S01]  /*02d0*/  LEA R2, R24, R9, 0x2 ;  /* 0x0000000918027211 */ /* 0x002fe200078e10ff */
[----:B------:R-:W-:Y:S01]  /*02e0*/  IMAD.MOV.U32 R9, RZ, RZ, R24 ;  /* 0x000000ffff097224 */ /* 0x000fe200078e0018 */
[----:B--2---:R-:W-:-:S03]  /*02f0*/  IADD3 R24, PT, PT, R7, R24, RZ ;  /* 0x0000001807187210 */ /* 0x004fc60007ffe0ff */
[----:B------:R0:W-:Y:S01]  /*0300*/  STS [R2], RZ ;  /* 0x000000ff02007388 */ /* 0x0001e20000000800 */
[----:B------:R-:W-:Y:S01]  /*0310*/  BAR.SYNC.DEFER_BLOCKING 0x0 ;  /* 0x0000000000007b1d */ /* 0x000fe20000010000 */
[----:B------:R-:W-:-:S05]  /*0320*/  ISETP.GE.U32.AND P1, PT, R24, 0x20, PT ;  /* 0x000000201800780c */ /* 0x000fca0003f26070 */
[----:B------:R-:W-:Y:S08]  /*0330*/  @P0 BRA `(.L_x_39) ;  /* 0x0000000400ac0947 */ /* 0x000ff00003800000 */
[----:B---3--:R-:W-:Y:S01]  /*0340*/  ISETP.GE.AND P2, PT, R25, 0x1, PT ;  /* 0x000000011900780c */ /* 0x008fe20003f46270 */
[----:B------:R-:W-:-:S12]  /*0350*/  IMAD R0, R16, 0x20, R9 ;  /* 0x0000002010007824 */ /* 0x000fd800078e0209 */
[----:B------:R-:W-:Y:S05]  /*0360*/  @!P2 BRA `(.L_x_40) ;  /* 0x000000040088a947 */ /* 0x000fea0003800000 */
[----:B------:R-:W-:Y:S01]  /*0370*/  IADD3 R8, PT, PT, R8, 0x4000, RZ ;  /* 0x0000400008087810 */ /* 0x000fe20007ffe0ff */
[----:B------:R-:W-:-:S03]  /*0380*/  IMAD.MOV.U32 R22, RZ, RZ, RZ ;  /* 0x000000ffff167224 */ /* 0x000fc600078e00ff */
[----:B------:R-:W-:-:S04]  /*0390*/  LEA R8, R11, R8, 0x18 ;  /* 0x000000080b087211 */ /* 0x000fc800078ec0ff */
[----:B------:R-:W-:-:S07]  /*03a0*/  LEA R19, R9, R8, 0x2 ;  /* 0x0000000809137211 */ /* 0x000fce00078e10ff */
.L_x_46:
[----:B-1----:R-:W1:Y:S01]  /*03b0*/  LDC.64 R8, c[0x0][0x390] ;  /* 0x0000e400ff087b82 */ /* 0x002e620000000a00 */
[C---:B--2---:R-:W-:Y:S01]  /*03c0*/  IMAD.SHL.U32 R13, R22.reuse, 0x80, RZ ;  /* 0x00000080160d7824 */ /* 0x044fe200078e00ff */
[----:B------:R-:W-:Y:S01]  /*03d0*/  IADD3 R22, PT, PT, R22, 0x1, RZ ;  /* 0x0000000116167810 */ /* 0x000fe20007ffe0ff */
[----:B------:R-:W-:Y:S01]  /*03e0*/  BSSY.RECONVERGENT B1, `(.L_x_41) ;  /* 0x000000d000017945 */ /* 0x000fe20003800200 */
[----:B------:R-:W-:Y:S01]  /*03f0*/  IMAD.MOV.U32 R14, RZ, RZ, R3 ;  /* 0x000000ffff0e7224 */ /* 0x000fe200078e0003 */
[----:B------:R-:W-:Y:S01]  /*0400*/  MOV R20, R17 ;  /* 0x0000001100147202 */ /* 0x000fe20000000f00 */
[----:B------:R-:W-:Y:S01]  /*0410*/  IMAD.IADD R12, R4, 0x1, R13 ;  /* 0x00000001040c7824 */ /* 0x000fe200078e020d */
[----:B------:R-:W-:-:S13]  /*0420*/  ISETP.NE.AND P2, PT, R22, R25, PT ;  /* 0x000000191600720c */ /* 0x000fda0003f45270 */
.L_x_42:
[----:B-1----:R-:W-:-:S06]  /*0430*/  IMAD.WIDE R10, R12, 0x4, R8 ;  /* 0x000000040c0a7825 */ /* 0x002fcc00078e0208 */
[----:B------:R-:W2:Y:S01]  /*0440*/  LDG.E R11, desc[UR10][R10.64] ;  /* 0x0000000a0a0b7981 */ /* 0x000ea2000c1e1900 */
[C---:B------:R-:W-:Y:S01]  /*0450*/  IADD3 R20, PT, PT, R7.reuse, R20, RZ ;  /* 0x0000001407147210 */ /* 0x040fe20007ffe0ff */
[----:B------:R-:W-:-:S03]  /*0460*/  IMAD.IADD R12, R7, 0x1, R12 ;  /* 0x00000001070c7824 */ /* 0x000fc600078e020c */
[----:B------:R-:W-:Y:S01]  /*0470*/  ISETP.GE.U32.AND P3, PT, R20, 0x80, PT ;  /* 0x000000801400780c */ /* 0x000fe20003f66070 */
[----:B--2---:R1:W-:Y:S02]  /*0480*/  STS [R14], R11 ;  /* 0x0000000b0e007388 */ /* 0x0043e40000000800 */
[----:B-1----:R-:W-:-:S10]  /*0490*/  LEA R14, R7, R14, 0x2 ;  /* 0x0000000e070e7211 */ /* 0x002fd400078e10ff */
[----:B------:R-:W-:Y:S05]  /*04a0*/  @!P3 BRA `(.L_x_42) ;  /* 0xfffffffc00e0b947 */ /* 0x000fea000383ffff */
[----:B------:R-:W-:Y:S05]  /*04b0*/  BSYNC.RECONVERGENT B1 ;  /* 0x0000000000017941 */ /* 0x000fea0003800200 */
.L_x_41:
[----:B------:R-:W1:Y:S01]  /*04c0*/  LDCU UR5, c[0x0][0x388] ;  /* 0x00007100ff0577ac */ /* 0x000e620008000800 */
[----:B------:R-:W-:Y:S02]  /*04d0*/  IMAD.MOV.U32 R12, RZ, RZ, R18 ;  /* 0x000000ffff0c7224 */ /* 0x000fe400078e0012 */
[----:B-1----:R-:W-:-:S07]  /*04e0*/  IMAD R15, R0, UR5, R13 ;  /* 0x00000005000f7c24 */ /* 0x002fce000f8e020d */
.L_x_43:
[----:B------:R-:W-:-:S05]  /*04f0*/  IADD3 R11, PT, PT, R15, R12, RZ ;  /* 0x0000000c0f0b7210 */ /* 0x000fca0007ffe0ff */
[----:B-1----:R-:W-:-:S06]  /*0500*/  IMAD.WIDE R10, R11, 0x4, R8 ;  /* 0x000000040b0a7825 */ /* 0x002fcc00078e0208 */
[----:B------:R-:W2:Y:S01]  /*0510*/  LDG.E R10, desc[UR10][R10.64] ;  /* 0x0000000a0a0a7981 */ /* 0x000ea2000c1e1900 */
[C---:B------:R-:W-:Y:S01]  /*0520*/  IMAD R13, R12.reuse, 0x80, R19 ;  /* 0x000000800c0d7824 */ /* 0x040fe200078e0213 */
[----:B------:R-:W-:-:S04]  /*0530*/  IADD3 R12, PT, PT, R12, UR9, RZ ;  /* 0x000000090c0c7c10 */ /* 0x000fc8000fffe0ff */
[----:B------:R-:W-:Y:S01]  /*0540*/  ISETP.GE.U32.AND P3, PT, R12, 0x80, PT ;  /* 0x000000800c00780c */ /* 0x000fe20003f66070 */
[----:B--2---:R1:W-:-:S12]  /*0550*/  STS [R13], R10 ;  /* 0x0000000a0d007388 */ /* 0x0043d80000000800 */
[----:B------:R-:W-:Y:S05]  /*0560*/  @!P3 BRA `(.L_x_43) ;  /* 0xfffffffc00e0b947 */ /* 0x000fea000383ffff */
[----:B------:R-:W-:Y:S05]  /*0570*/  WARPSYNC.ALL ;  /* 0x0000000000007948 */ /* 0x000fea0003800000 */
[----:B------:R-:W-:Y:S01]  /*0580*/  BAR.SYNC.DEFER_BLOCKING 0x0 ;  /* 0x0000000000007b1d */ /* 0x000fe20000010000 */
[----:B------:R-:W-:-:S05]  /*0590*/  IMAD.MOV.U32 R20, RZ, RZ, RZ ;  /* 0x000000ffff147224 */ /* 0x000fca00078e00ff */
[----:B------:R-:W-:Y:S01]  /*05a0*/  BSSY.RECONVERGENT B1, `(.L_x_44) ;  /* 0x000003b000017945 */ /* 0x000fe20003800200 */
[----:B-1----:R1:W2:Y:S02]  /*05b0*/  LDS R13, [R2] ;  /* 0x00000000020d7984 */ /* 0x0022a40000000800 */
.L_x_45:
[C---:B------:R-:W-:Y:S01]  /*05c0*/  LEA R21, R20.reuse, R19, 0x7 ;  /* 0x0000001314157211 */ /* 0x040fe200078e38ff */
[C---:B------:R-:W-:Y:S01]  /*05d0*/  IMAD R12, R20.reuse, 0x4, R6 ;  /* 0x00000004140c7824 */ /* 0x040fe200078e0206 */
[----:B------:R-:W-:-:S03]  /*05e0*/  IADD3 R20, PT, PT, R20, 0x10, RZ ;  /* 0x0000001014147810 */ /* 0x000fc60007ffe0ff */
[----:B------:R-:W-:Y:S01]  /*05f0*/  LDS R15, [R21] ;  /* 0x00000000150f7984 */ /* 0x000fe20000000800 */
[----:B------:R-:W-:-:S03]  /*0600*/  ISETP.NE.AND P3, PT, R20, 0x80, PT ;  /* 0x000000801400780c */ /* 0x000fc60003f65270 */
[----:B------:R-:W3:Y:S04]  /*0610*/  LDS.128 R8, [R12] ;  /* 0x000000000c087984 */ /* 0x000ee80000000c00 */
[----:B------:R-:W4:Y:S04]  /*0620*/  LDS R14, [R21+0x80] ;  /* 0x00008000150e7984 */ /* 0x000f280000000800 */
[----:B------:R-:W-:Y:S04]  /*0630*/  LDS R26, [R21+0x180] ;  /* 0x00018000151a7984 */ /* 0x000fe80000000800 */
[----:B------:R-:W-:Y:S01]  /*0640*/  LDS R27, [R21+0x200] ;  /* 0x00020000151b7984 */ /* 0x000fe20000000800 */
[----:B---3--:R-:W-:-:S03]  /*0650*/  IADD3 R8, PT, PT, R8, -R15, RZ ;  /* 0x8000000f08087210 */ /* 0x008fc60007ffe0ff */
[----:B------:R-:W3:Y:S01]  /*0660*/  LDS R15, [R21+0x100] ;  /* 0x00010000150f7984 */ /* 0x000ee20000000800 */
[----:B----4-:R-:W-:Y:S02]  /*0670*/  IMAD.IADD R9, R9, 0x1, -R14 ;  /* 0x0000000109097824 */ /* 0x010fe400078e0a0e */
[----:B--2---:R-:W-:-:S04]  /*0680*/  IMAD R8, R8, R8, R13 ;  /* 0x0000000808087224 */ /* 0x004fc800078e020d */
[----:B------:R-:W-:Y:S01]  /*0690*/  IMAD R14, R9, R9, R8 ;  /* 0x00000009090e7224 */ /* 0x000fe200078e0208 */
[----:B---3--:R-:W-:Y:S01]  /*06a0*/  IADD3 R13, PT, PT, -R15, R10, RZ ;  /* 0x0000000a0f0d7210 */ /* 0x008fe20007ffe1ff */
[----:B------:R-:W-:Y:S02]  /*06b0*/  IMAD.IADD R15, R11, 0x1, -R26 ;  /* 0x000000010b0f7824 */ /* 0x000fe400078e0a1a */
[----:B------:R-:W2:Y:S02]  /*06c0*/  LDS.128 R8, [R12+0x10] ;  /* 0x000010000c087984 */ /* 0x000ea40000000c00 */
[----:B------:R-:W-:Y:S02]  /*06d0*/  IMAD R14, R13, R13, R14 ;  /* 0x0000000d0d0e7224 */ /* 0x000fe400078e020e */
[----:B------:R-:W3:Y:S02]  /*06e0*/  LDS R26, [R21+0x280] ;  /* 0x00028000151a7984 */ /* 0x000ee40000000800 */
[----:B------:R-:W-:-:S02]  /*06f0*/  IMAD R14, R15, R15, R14 ;  /* 0x0000000f0f0e7224 */ /* 0x000fc400078e020e */
[----:B------:R-:W4:Y:S04]  /*0700*/  LDS R13, [R21+0x300] ;  /* 0x00030000150d7984 */ /* 0x000f280000000800 */
[----:B------:R-:W-:Y:S01]  /*0710*/  LDS R15, [R21+0x400] ;  /* 0x00040000150f7984 */ /* 0x000fe20000000800 */
[----:B--2---:R-:W-:-:S03]  /*0720*/  IADD3 R27, PT, PT, R8, -R27, RZ ;  /* 0x8000001b081b7210 */ /* 0x004fc60007ffe0ff */
[----:B------:R-:W2:Y:S01]  /*0730*/  LDS R8, [R21+0x380] ;  /* 0x0003800015087984 */ /* 0x000ea20000000800 */
[----:B---3--:R-:W-:Y:S01]  /*0740*/  IADD3 R9, PT, PT, -R26, R9, RZ ;  /* 0x000000091a097210 */ /* 0x008fe20007ffe1ff */
[----:B------:R-:W-:Y:S02]  /*0750*/  IMAD R14, R27, R27, R14 ;  /* 0x0000001b1b0e7224 */ /* 0x000fe400078e020e */
[----:B------:R-:W-:Y:S01]  /*0760*/  LDS R26, [R21+0x480] ;  /* 0x00048000151a7984 */ /* 0x000fe20000000800 */
[----:B----4-:R-:W-:Y:S02]  /*0770*/  IMAD.IADD R13, R10, 0x1, -R13 ;  /* 0x000000010a0d7824 */ /* 0x010fe400078e0a0d */
[----:B------:R-:W-:-:S04]  /*0780*/  IMAD R14, R9, R9, R14 ;  /* 0x00000009090e7224 */ /* 0x000fc800078e020e */
[----:B------:R-:W-:Y:S02]  /*0790*/  IMAD R14, R13, R13, R14 ;  /* 0x0000000d0d0e7224 */ /* 0x000fe400078e020e */
[----:B------:R-:W-:Y:S01]  /*07a0*/  LDS R13, [R21+0x500] ;  /* 0x00050000150d7984 */ /* 0x000fe20000000800 */
[----:B--2---:R-:W-:-:S03]  /*07b0*/  IADD3 R27, PT, PT, -R8, R11, RZ ;  /* 0x0000000b081b7210 */ /* 0x004fc60007ffe1ff */
[----:B------:R-:W2:Y:S02]  /*07c0*/  LDS.128 R8, [R12+0x20] ;  /* 0x000020000c087984 */ /* 0x000ea40000000c00 */
[----:B------:R-:W-:Y:S01]  /*07d0*/  IMAD R14, R27, R27, R14 ;  /* 0x0000001b1b0e7224 */ /* 0x000fe200078e020e */
[----:B--2---:R-:W-:Y:S01]  /*07e0*/  IADD3 R15, PT, PT, R8, -R15, RZ ;  /* 0x8000000f080f7210 */ /* 0x004fe20007ffe0ff */
[----:B------:R-:W-:Y:S01]  /*07f0*/  IMAD.IADD R9, R9, 0x1, -R26 ;  /* 0x0000000109097824 */ /* 0x000fe200078e0a1a */
[----:B------:R-:W2:Y:S01]  /*0800*/  LDS R8, [R21+0x580] ;  /* 0x0005800015087984 */ /* 0x000ea20000000800 */
[----:B------:R-:W-:Y:S02]  /*0810*/  IADD3 R13, PT, PT, -R13, R10, RZ ;  /* 0x0000000a0d0d7210 */ /* 0x000fe40007ffe1ff */
[----:B------:R-:W-:Y:S01]  /*0820*/  IMAD R14, R15, R15, R14 ;  /* 0x0000000f0f0e7224 */ /* 0x000fe200078e020e */
[----:B------:R-:W-:Y:S03]  /*0830*/  LDS R26, [R21+0x680] ;  /* 0x00068000151a7984 */ /* 0x000fe60000000800 */
[----:B------:R-:W-:-:S02]  /*0840*/  IMAD R10, R9, R9, R14 ;  /* 0x00000009090a7224 */ /* 0x000fc400078e020e */
[----:B------:R-:W-:Y:S02]  /*0850*/  LDS R9, [R21+0x600] ;  /* 0x0006000015097984 */ /* 0x000fe40000000800 */
[----:B------:R-:W-:Y:S02]  /*0860*/  IMAD R10, R13, R13, R10 ;  /* 0x0000000d0d0a7224 */ /* 0x000fe400078e020a */
[----:B------:R-:W3:Y:S01]  /*0870*/  LDS.128 R12, [R12+0x30] ;  /* 0x000030000c0c7984 */ /* 0x000ee20000000c00 */
[----:B--2---:R-:W-:-:S03]  /*0880*/  IADD3 R27, PT, PT, -R8, R11, RZ ;  /* 0x0000000b081b7210 */ /* 0x004fc60007ffe1ff */
[----:B------:R-:W2:Y:S02]  /*0890*/  LDS R11, [R21+0x700] ;  /* 0x00070000150b7984 */ /* 0x000ea40000000800 */
[----:B------:R-:W-:Y:S02]  /*08a0*/  IMAD R10, R27, R27, R10 ;  /* 0x0000001b1b0a7224 */ /* 0x000fe400078e020a */
[----:B------:R-:W4:Y:S01]  /*08b0*/  LDS R8, [R21+0x780] ;  /* 0x0007800015087984 */ /* 0x000f220000000800 */
[----:B---3--:R-:W-:Y:S01]  /*08c0*/  IMAD.IADD R9, R12, 0x1, -R9 ;  /* 0x000000010c097824 */ /* 0x008fe200078e0a09 */
[----:B------:R-:W-:-:S03]  /*08d0*/  IADD3 R13, PT, PT, -R26, R13, RZ ;  /* 0x0000000d1a0d7210 */ /* 0x000fc60007ffe1ff */
[----:B------:R-:W-:-:S04]  /*08e0*/  IMAD R10, R9, R9, R10 ;  /* 0x00000009090a7224 */ /* 0x000fc800078e020a */
[----:B------:R-:W-:Y:S02]  /*08f0*/  IMAD R10, R13, R13, R10 ;  /* 0x0000000d0d0a7224 */ /* 0x000fe400078e020a */
[----:B--2---:R-:W-:Y:S01]  /*0900*/  IMAD.IADD R11, R14, 0x1, -R11 ;  /* 0x000000010e0b7824 */ /* 0x004fe200078e0a0b */
[----:B----4-:R-:W-:-:S03]  /*0910*/  IADD3 R15, PT, PT, -R8, R15, RZ ;  /* 0x0000000f080f7210 */ /* 0x010fc60007ffe1ff */
[----:B------:R-:W-:-:S04]  /*0920*/  IMAD R10, R11, R11, R10 ;  /* 0x0000000b0b0a7224 */ /* 0x000fc800078e020a */
[----:B------:R-:W-:Y:S01]  /*0930*/  IMAD R13, R15, R15, R10 ;  /* 0x0000000f0f0d7224 */ /* 0x000fe200078e020a */
[----:B------:R-:W-:Y:S06]  /*0940*/  @P3 BRA `(.L_x_45) ;  /* 0xfffffffc001c3947 */ /* 0x000fec000383ffff */
[----:B------:R-:W-:Y:S05]  /*0950*/  BSYNC.RECONVERGENT B1 ;  /* 0x0000000000017941 */ /* 0x000fea0003800200 */
.L_x_44:
[----:B------:R2:W-:Y:S01]  /*0960*/  STS [R2], R13 ;  /* 0x0000000d02007388 */ /* 0x0005e20000000800 */
[----:B------:R-:W-:Y:S06]  /*0970*/  BAR.SYNC.DEFER_BLOCKING 0x0 ;  /* 0x0000000000007b1d */ /* 0x000fec0000010000 */
[----:B------:R-:W-:Y:S05]  /*0980*/  @P2 BRA `(.L_x_46) ;  /* 0xfffffff800882947 */ /* 0x000fea000383ffff */
.L_x_40:
[----:B------:R-:W3:Y:S01]  /*0990*/  LDS R11, [R2] ;  /* 0x00000000020b7984 */ /* 0x000ee20000000800 */
[----:B------:R-:W4:Y:S01]  /*09a0*/  LDC.64 R8, c[0x0][0x398] ;  /* 0x0000e600ff087b82 */ /* 0x000f220000000a00 */
[----:B------:R-:W2:Y:S02]  /*09b0*/  LDCU UR5, c[0x0][0x384] ;  /* 0x00007080ff0577ac */ /* 0x000ea40008000800 */
[----:B--2---:R-:W-:-:S04]  /*09c0*/  IMAD R13, R5, UR5, R0 ;  /* 0x00000005050d7c24 */ /* 0x004fc8000f8e0200 */
[----:B----4-:R-:W-:-:S05]  /*09d0*/  IMAD.WIDE R8, R13, 0x4, R8 ;  /* 0x000000040d087825 */ /* 0x010fca00078e0208 */
[----:B---3--:R2:W-:Y:S02]  /*09e0*/  STG.E desc[UR10][R8.64], R11 ;  /* 0x0000000b08007986 */ /* 0x0085e4000c10190a */
.L_x_39:
[----:B------:R-:W-:Y:S05]  /*09f0*/  BSYNC B0 ;  /* 0x0000000000007941 */ /* 0x000fea0003800000 */
.L_x_38:
[----:B------:R-:W-:Y:S05]  /*0a00*/  @!P1 BRA `(.L_x_47) ;  /* 0xfffffff800149947 */ /* 0x000fea000383ffff */
.L_x_37:
[----:B-1----:R-:W-:-:S04]  /*0a10*/  IADD3 R23, PT, PT, R23, UR9, RZ ;  /* 0x0000000917177c10 */ /* 0x002fc8000fffe0ff */
[----:B------:R-:W-:-:S13]  /*0a20*/  ISETP.GE.U32.AND P0, PT, R23, 0x20, PT ;  /* 0x000000201700780c */ /* 0x000fda0003f06070 */
[----:B------:R-:W-:Y:S05]  /*0a30*/  @!P0 BRA `(.L_x_48) ;  /* 0xfffffff400b48947 */ /* 0x000fea000383ffff */
[----:B------:R-:W-:Y:S05]  /*0a40*/  EXIT ;  /* 0x000000000000794d */ /* 0x000fea0003800000 */
.L_x_49:
        /* <DEDUP_REMOVED lines=11> */
.L_x_51:


//--------------------- .nv.shared._Z3knniiiPiS_S_ --------------------------
	.section	.nv.shared._Z3knniiiPiS_S_,"aw",@nobits
	.sectionflags	@""
	.align	16
	.zero		1024


//--------------------- .nv.shared.reserved.0     --------------------------
	.section	.nv.shared.reserved.0,"aw",@nobits
	.weak		__nv_reservedSMEM_offset_0_alias
	.size		__nv_reservedSMEM_offset_0_alias, 0, 64
	.other		__nv_reservedSMEM_offset_0_alias,@"STO_CUDA_RESERVED_SHARED STV_DEFAULT"
__nv_reservedSMEM_offset_0_alias:
	.zero		0
	.zero		64


//--------------------- .nv.shared._Z11computeDistiiiPiS_ --------------------------
	.section	.nv.shared._Z11computeDistiiiPiS_,"aw",@nobits
	.sectionflags	@""
	.align	16
.nv.shared._Z11computeDistiiiPiS_:
	.zero		37888


//--------------------- .nv.constant0._Z3knniiiPiS_S_ --------------------------
	.section	.nv.constant0._Z3knniiiPiS_S_,"a",@progbits
	.sectionflags	@""
	.align	4
.nv.constant0._Z3knniiiPiS_S_:
	.zero		936


//--------------------- .nv.constant0._Z11computeDistiiiPiS_ --------------------------
	.section	.nv.constant0._Z11computeDistiiiPiS_,"a",@progbits
	.sectionflags	@""
	.align	4
.nv.constant0._Z11computeDistiiiPiS_:
	.zero		928


//--------------------- SYMBOLS --------------------------

	.type		.nv.reservedSmem.offset0,@object
	.size		.nv.reservedSmem.offset0,0x4
	.type		.nv.reservedSmem.cap,@object
	.size		.nv.reservedSmem.cap,0x4
